//
// Generated by NVIDIA NVVM Compiler
//
// Compiler Build ID: CL-36424714
// Cuda compilation tools, release 13.0, V13.0.88
// Based on NVVM 20.0.0
//

.version 9.0
.target sm_100
.address_size 64

	// .globl	_Z27compute_ani_undo_att_kernelPKfS0_S0_S0_S0_S0_PfifPKiS0_S0_S0_S0_S0_S0_S0_S0_S0_S0_S0_
// _ZZ27compute_ani_undo_att_kernelPKfS0_S0_S0_S0_S0_PfifPKiS0_S0_S0_S0_S0_S0_S0_S0_S0_S0_S0_E12s_dummyx_loc has been demoted
// _ZZ27compute_ani_undo_att_kernelPKfS0_S0_S0_S0_S0_PfifPKiS0_S0_S0_S0_S0_S0_S0_S0_S0_S0_S0_E12s_dummyy_loc has been demoted
// _ZZ27compute_ani_undo_att_kernelPKfS0_S0_S0_S0_S0_PfifPKiS0_S0_S0_S0_S0_S0_S0_S0_S0_S0_S0_E12s_dummyz_loc has been demoted
// _ZZ27compute_ani_undo_att_kernelPKfS0_S0_S0_S0_S0_PfifPKiS0_S0_S0_S0_S0_S0_S0_S0_S0_S0_S0_E12sh_hprime_xx has been demoted

.visible .entry _Z27compute_ani_undo_att_kernelPKfS0_S0_S0_S0_S0_PfifPKiS0_S0_S0_S0_S0_S0_S0_S0_S0_S0_S0_(
	.param .u64 .ptr .align 1 _Z27compute_ani_undo_att_kernelPKfS0_S0_S0_S0_S0_PfifPKiS0_S0_S0_S0_S0_S0_S0_S0_S0_S0_S0__param_0,
	.param .u64 .ptr .align 1 _Z27compute_ani_undo_att_kernelPKfS0_S0_S0_S0_S0_PfifPKiS0_S0_S0_S0_S0_S0_S0_S0_S0_S0_S0__param_1,
	.param .u64 .ptr .align 1 _Z27compute_ani_undo_att_kernelPKfS0_S0_S0_S0_S0_PfifPKiS0_S0_S0_S0_S0_S0_S0_S0_S0_S0_S0__param_2,
	.param .u64 .ptr .align 1 _Z27compute_ani_undo_att_kernelPKfS0_S0_S0_S0_S0_PfifPKiS0_S0_S0_S0_S0_S0_S0_S0_S0_S0_S0__param_3,
	.param .u64 .ptr .align 1 _Z27compute_ani_undo_att_kernelPKfS0_S0_S0_S0_S0_PfifPKiS0_S0_S0_S0_S0_S0_S0_S0_S0_S0_S0__param_4,
	.param .u64 .ptr .align 1 _Z27compute_ani_undo_att_kernelPKfS0_S0_S0_S0_S0_PfifPKiS0_S0_S0_S0_S0_S0_S0_S0_S0_S0_S0__param_5,
	.param .u64 .ptr .align 1 _Z27compute_ani_undo_att_kernelPKfS0_S0_S0_S0_S0_PfifPKiS0_S0_S0_S0_S0_S0_S0_S0_S0_S0_S0__param_6,
	.param .u32 _Z27compute_ani_undo_att_kernelPKfS0_S0_S0_S0_S0_PfifPKiS0_S0_S0_S0_S0_S0_S0_S0_S0_S0_S0__param_7,
	.param .f32 _Z27compute_ani_undo_att_kernelPKfS0_S0_S0_S0_S0_PfifPKiS0_S0_S0_S0_S0_S0_S0_S0_S0_S0_S0__param_8,
	.param .u64 .ptr .align 1 _Z27compute_ani_undo_att_kernelPKfS0_S0_S0_S0_S0_PfifPKiS0_S0_S0_S0_S0_S0_S0_S0_S0_S0_S0__param_9,
	.param .u64 .ptr .align 1 _Z27compute_ani_undo_att_kernelPKfS0_S0_S0_S0_S0_PfifPKiS0_S0_S0_S0_S0_S0_S0_S0_S0_S0_S0__param_10,
	.param .u64 .ptr .align 1 _Z27compute_ani_undo_att_kernelPKfS0_S0_S0_S0_S0_PfifPKiS0_S0_S0_S0_S0_S0_S0_S0_S0_S0_S0__param_11,
	.param .u64 .ptr .align 1 _Z27compute_ani_undo_att_kernelPKfS0_S0_S0_S0_S0_PfifPKiS0_S0_S0_S0_S0_S0_S0_S0_S0_S0_S0__param_12,
	.param .u64 .ptr .align 1 _Z27compute_ani_undo_att_kernelPKfS0_S0_S0_S0_S0_PfifPKiS0_S0_S0_S0_S0_S0_S0_S0_S0_S0_S0__param_13,
	.param .u64 .ptr .align 1 _Z27compute_ani_undo_att_kernelPKfS0_S0_S0_S0_S0_PfifPKiS0_S0_S0_S0_S0_S0_S0_S0_S0_S0_S0__param_14,
	.param .u64 .ptr .align 1 _Z27compute_ani_undo_att_kernelPKfS0_S0_S0_S0_S0_PfifPKiS0_S0_S0_S0_S0_S0_S0_S0_S0_S0_S0__param_15,
	.param .u64 .ptr .align 1 _Z27compute_ani_undo_att_kernelPKfS0_S0_S0_S0_S0_PfifPKiS0_S0_S0_S0_S0_S0_S0_S0_S0_S0_S0__param_16,
	.param .u64 .ptr .align 1 _Z27compute_ani_undo_att_kernelPKfS0_S0_S0_S0_S0_PfifPKiS0_S0_S0_S0_S0_S0_S0_S0_S0_S0_S0__param_17,
	.param .u64 .ptr .align 1 _Z27compute_ani_undo_att_kernelPKfS0_S0_S0_S0_S0_PfifPKiS0_S0_S0_S0_S0_S0_S0_S0_S0_S0_S0__param_18,
	.param .u64 .ptr .align 1 _Z27compute_ani_undo_att_kernelPKfS0_S0_S0_S0_S0_PfifPKiS0_S0_S0_S0_S0_S0_S0_S0_S0_S0_S0__param_19,
	.param .u64 .ptr .align 1 _Z27compute_ani_undo_att_kernelPKfS0_S0_S0_S0_S0_PfifPKiS0_S0_S0_S0_S0_S0_S0_S0_S0_S0_S0__param_20
)
{
	.reg .pred 	%p<4>;
	.reg .b16 	%rs<8>;
	.reg .b32 	%r<54>;
	.reg .b32 	%f<259>;
	.reg .b64 	%rd<72>;
	// demoted variable
	.shared .align 4 .b8 _ZZ27compute_ani_undo_att_kernelPKfS0_S0_S0_S0_S0_PfifPKiS0_S0_S0_S0_S0_S0_S0_S0_S0_S0_S0_E12s_dummyx_loc[500];
	// demoted variable
	.shared .align 4 .b8 _ZZ27compute_ani_undo_att_kernelPKfS0_S0_S0_S0_S0_PfifPKiS0_S0_S0_S0_S0_S0_S0_S0_S0_S0_S0_E12s_dummyy_loc[500];
	// demoted variable
	.shared .align 4 .b8 _ZZ27compute_ani_undo_att_kernelPKfS0_S0_S0_S0_S0_PfifPKiS0_S0_S0_S0_S0_S0_S0_S0_S0_S0_S0_E12s_dummyz_loc[500];
	// demoted variable
	.shared .align 4 .b8 _ZZ27compute_ani_undo_att_kernelPKfS0_S0_S0_S0_S0_PfifPKiS0_S0_S0_S0_S0_S0_S0_S0_S0_S0_S0_E12sh_hprime_xx[100];
	ld.param.u64 	%rd2, [_Z27compute_ani_undo_att_kernelPKfS0_S0_S0_S0_S0_PfifPKiS0_S0_S0_S0_S0_S0_S0_S0_S0_S0_S0__param_1];
	ld.param.u64 	%rd4, [_Z27compute_ani_undo_att_kernelPKfS0_S0_S0_S0_S0_PfifPKiS0_S0_S0_S0_S0_S0_S0_S0_S0_S0_S0__param_3];
	ld.param.u64 	%rd5, [_Z27compute_ani_undo_att_kernelPKfS0_S0_S0_S0_S0_PfifPKiS0_S0_S0_S0_S0_S0_S0_S0_S0_S0_S0__param_4];
	ld.param.u32 	%r3, [_Z27compute_ani_undo_att_kernelPKfS0_S0_S0_S0_S0_PfifPKiS0_S0_S0_S0_S0_S0_S0_S0_S0_S0_S0__param_7];
	ld.param.f32 	%f1, [_Z27compute_ani_undo_att_kernelPKfS0_S0_S0_S0_S0_PfifPKiS0_S0_S0_S0_S0_S0_S0_S0_S0_S0_S0__param_8];
	ld.param.u64 	%rd8, [_Z27compute_ani_undo_att_kernelPKfS0_S0_S0_S0_S0_PfifPKiS0_S0_S0_S0_S0_S0_S0_S0_S0_S0_S0__param_9];
	ld.param.u64 	%rd9, [_Z27compute_ani_undo_att_kernelPKfS0_S0_S0_S0_S0_PfifPKiS0_S0_S0_S0_S0_S0_S0_S0_S0_S0_S0__param_10];
	ld.param.u64 	%rd14, [_Z27compute_ani_undo_att_kernelPKfS0_S0_S0_S0_S0_PfifPKiS0_S0_S0_S0_S0_S0_S0_S0_S0_S0_S0__param_15];
	ld.param.u64 	%rd15, [_Z27compute_ani_undo_att_kernelPKfS0_S0_S0_S0_S0_PfifPKiS0_S0_S0_S0_S0_S0_S0_S0_S0_S0_S0__param_16];
	ld.param.u64 	%rd16, [_Z27compute_ani_undo_att_kernelPKfS0_S0_S0_S0_S0_PfifPKiS0_S0_S0_S0_S0_S0_S0_S0_S0_S0_S0__param_17];
	ld.param.u64 	%rd17, [_Z27compute_ani_undo_att_kernelPKfS0_S0_S0_S0_S0_PfifPKiS0_S0_S0_S0_S0_S0_S0_S0_S0_S0_S0__param_18];
	ld.param.u64 	%rd18, [_Z27compute_ani_undo_att_kernelPKfS0_S0_S0_S0_S0_PfifPKiS0_S0_S0_S0_S0_S0_S0_S0_S0_S0_S0__param_19];
	ld.param.u64 	%rd19, [_Z27compute_ani_undo_att_kernelPKfS0_S0_S0_S0_S0_PfifPKiS0_S0_S0_S0_S0_S0_S0_S0_S0_S0_S0__param_20];
	mov.u32 	%r4, %ctaid.x;
	mov.u32 	%r5, %ctaid.y;
	mov.u32 	%r6, %nctaid.x;
	mad.lo.s32 	%r1, %r5, %r6, %r4;
	mov.u32 	%r2, %tid.x;
	setp.gt.u32 	%p1, %r2, 24;
	@%p1 bra 	$L__BB0_2;
	cvta.to.global.u64 	%rd20, %rd19;
	mul.wide.u32 	%rd21, %r2, 4;
	add.s64 	%rd22, %rd20, %rd21;
	ld.global.f32 	%f2, [%rd22];
	shl.b32 	%r7, %r2, 2;
	mov.u32 	%r8, _ZZ27compute_ani_undo_att_kernelPKfS0_S0_S0_S0_S0_PfifPKiS0_S0_S0_S0_S0_S0_S0_S0_S0_S0_S0_E12sh_hprime_xx;
	add.s32 	%r9, %r8, %r7;
	st.shared.f32 	[%r9], %f2;
$L__BB0_2:
	setp.ge.s32 	%p2, %r1, %r3;
	@%p2 bra 	$L__BB0_4;
	mad.lo.s32 	%r10, %r1, 125, %r2;
	cvta.to.global.u64 	%rd23, %rd8;
	mul.wide.s32 	%rd24, %r10, 4;
	add.s64 	%rd25, %rd23, %rd24;
	ld.global.u32 	%r11, [%rd25];
	mad.lo.s32 	%r12, %r11, 3, -3;
	cvta.to.global.u64 	%rd26, %rd9;
	mul.wide.s32 	%rd27, %r12, 4;
	add.s64 	%rd28, %rd26, %rd27;
	ld.global.f32 	%f3, [%rd28];
	shl.b32 	%r13, %r2, 2;
	mov.u32 	%r14, _ZZ27compute_ani_undo_att_kernelPKfS0_S0_S0_S0_S0_PfifPKiS0_S0_S0_S0_S0_S0_S0_S0_S0_S0_S0_E12s_dummyx_loc;
	add.s32 	%r15, %r14, %r13;
	st.shared.f32 	[%r15], %f3;
	ld.global.f32 	%f4, [%rd28+4];
	mov.u32 	%r16, _ZZ27compute_ani_undo_att_kernelPKfS0_S0_S0_S0_S0_PfifPKiS0_S0_S0_S0_S0_S0_S0_S0_S0_S0_S0_E12s_dummyy_loc;
	add.s32 	%r17, %r16, %r13;
	st.shared.f32 	[%r17], %f4;
	ld.global.f32 	%f5, [%rd28+8];
	mov.u32 	%r18, _ZZ27compute_ani_undo_att_kernelPKfS0_S0_S0_S0_S0_PfifPKiS0_S0_S0_S0_S0_S0_S0_S0_S0_S0_S0_E12s_dummyz_loc;
	add.s32 	%r19, %r18, %r13;
	st.shared.f32 	[%r19], %f5;
$L__BB0_4:
	setp.ge.s32 	%p3, %r1, %r3;
	bar.sync 	0;
	@%p3 bra 	$L__BB0_6;
	ld.param.u64 	%rd71, [_Z27compute_ani_undo_att_kernelPKfS0_S0_S0_S0_S0_PfifPKiS0_S0_S0_S0_S0_S0_S0_S0_S0_S0_S0__param_14];
	ld.param.u64 	%rd70, [_Z27compute_ani_undo_att_kernelPKfS0_S0_S0_S0_S0_PfifPKiS0_S0_S0_S0_S0_S0_S0_S0_S0_S0_S0__param_13];
	ld.param.u64 	%rd69, [_Z27compute_ani_undo_att_kernelPKfS0_S0_S0_S0_S0_PfifPKiS0_S0_S0_S0_S0_S0_S0_S0_S0_S0_S0__param_12];
	ld.param.u64 	%rd68, [_Z27compute_ani_undo_att_kernelPKfS0_S0_S0_S0_S0_PfifPKiS0_S0_S0_S0_S0_S0_S0_S0_S0_S0_S0__param_11];
	ld.param.u64 	%rd67, [_Z27compute_ani_undo_att_kernelPKfS0_S0_S0_S0_S0_PfifPKiS0_S0_S0_S0_S0_S0_S0_S0_S0_S0_S0__param_6];
	ld.param.u64 	%rd66, [_Z27compute_ani_undo_att_kernelPKfS0_S0_S0_S0_S0_PfifPKiS0_S0_S0_S0_S0_S0_S0_S0_S0_S0_S0__param_5];
	ld.param.u64 	%rd65, [_Z27compute_ani_undo_att_kernelPKfS0_S0_S0_S0_S0_PfifPKiS0_S0_S0_S0_S0_S0_S0_S0_S0_S0_S0__param_2];
	ld.param.u64 	%rd64, [_Z27compute_ani_undo_att_kernelPKfS0_S0_S0_S0_S0_PfifPKiS0_S0_S0_S0_S0_S0_S0_S0_S0_S0_S0__param_0];
	mad.lo.s32 	%r20, %r1, 125, %r2;
	cvta.to.global.u64 	%rd29, %rd64;
	mul.wide.s32 	%rd30, %r20, 4;
	add.s64 	%rd31, %rd29, %rd30;
	cvta.to.global.u64 	%rd32, %rd2;
	add.s64 	%rd33, %rd32, %rd30;
	cvta.to.global.u64 	%rd34, %rd65;
	add.s64 	%rd35, %rd34, %rd30;
	cvta.to.global.u64 	%rd36, %rd4;
	add.s64 	%rd37, %rd36, %rd30;
	cvta.to.global.u64 	%rd38, %rd5;
	add.s64 	%rd39, %rd38, %rd30;
	cvta.to.global.u64 	%rd40, %rd66;
	add.s64 	%rd41, %rd40, %rd30;
	cvt.u16.u32 	%rs1, %r2;
	mul.hi.u16 	%rs2, %rs1, 2622;
	cvt.u32.u16 	%r21, %rs2;
	mad.lo.s32 	%r22, %r21, -25, %r2;
	cvt.u16.u32 	%rs3, %r22;
	mul.hi.s16 	%rs4, %rs3, 26215;
	shr.u16 	%rs5, %rs4, 15;
	shr.s16 	%rs6, %rs4, 1;
	add.s16 	%rs7, %rs6, %rs5;
	mul.wide.s16 	%r23, %rs7, -5;
	add.s32 	%r24, %r23, %r22;
	mul.wide.u16 	%r25, %rs2, 25;
	mul.wide.s16 	%r26, %rs7, 5;
	add.s32 	%r27, %r26, %r25;
	add.s32 	%r28, %r24, %r25;
	add.s32 	%r29, %r24, %r26;
	ld.global.f32 	%f6, [%rd41];
	ld.global.f32 	%f7, [%rd39];
	ld.global.f32 	%f8, [%rd37];
	ld.global.f32 	%f9, [%rd35];
	ld.global.f32 	%f10, [%rd33];
	ld.global.f32 	%f11, [%rd31];
	shl.b32 	%r30, %r24, 2;
	mov.u32 	%r31, _ZZ27compute_ani_undo_att_kernelPKfS0_S0_S0_S0_S0_PfifPKiS0_S0_S0_S0_S0_S0_S0_S0_S0_S0_S0_E12sh_hprime_xx;
	add.s32 	%r32, %r31, %r30;
	ld.shared.f32 	%f12, [%r32];
	shl.b32 	%r33, %r27, 2;
	mov.u32 	%r34, _ZZ27compute_ani_undo_att_kernelPKfS0_S0_S0_S0_S0_PfifPKiS0_S0_S0_S0_S0_S0_S0_S0_S0_S0_S0_E12s_dummyx_loc;
	add.s32 	%r35, %r34, %r33;
	ld.shared.f32 	%f13, [%r35];
	fma.rn.f32 	%f14, %f12, %f13, 0f00000000;
	mov.u32 	%r36, _ZZ27compute_ani_undo_att_kernelPKfS0_S0_S0_S0_S0_PfifPKiS0_S0_S0_S0_S0_S0_S0_S0_S0_S0_S0_E12s_dummyy_loc;
	add.s32 	%r37, %r36, %r33;
	ld.shared.f32 	%f15, [%r37];
	fma.rn.f32 	%f16, %f12, %f15, 0f00000000;
	mov.u32 	%r38, _ZZ27compute_ani_undo_att_kernelPKfS0_S0_S0_S0_S0_PfifPKiS0_S0_S0_S0_S0_S0_S0_S0_S0_S0_S0_E12s_dummyz_loc;
	add.s32 	%r39, %r38, %r33;
	ld.shared.f32 	%f17, [%r39];
	fma.rn.f32 	%f18, %f12, %f17, 0f00000000;
	mul.wide.s16 	%r40, %rs7, 4;
	add.s32 	%r41, %r31, %r40;
	ld.shared.f32 	%f19, [%r41];
	shl.b32 	%r42, %r28, 2;
	add.s32 	%r43, %r34, %r42;
	ld.shared.f32 	%f20, [%r43];
	fma.rn.f32 	%f21, %f19, %f20, 0f00000000;
	add.s32 	%r44, %r36, %r42;
	ld.shared.f32 	%f22, [%r44];
	fma.rn.f32 	%f23, %f19, %f22, 0f00000000;
	add.s32 	%r45, %r38, %r42;
	ld.shared.f32 	%f24, [%r45];
	fma.rn.f32 	%f25, %f19, %f24, 0f00000000;
	mul.wide.u16 	%r46, %rs2, 4;
	add.s32 	%r47, %r31, %r46;
	ld.shared.f32 	%f26, [%r47];
	shl.b32 	%r48, %r29, 2;
	add.s32 	%r49, %r34, %r48;
	ld.shared.f32 	%f27, [%r49];
	fma.rn.f32 	%f28, %f26, %f27, 0f00000000;
	add.s32 	%r50, %r36, %r48;
	ld.shared.f32 	%f29, [%r50];
	fma.rn.f32 	%f30, %f26, %f29, 0f00000000;
	add.s32 	%r51, %r38, %r48;
	ld.shared.f32 	%f31, [%r51];
	fma.rn.f32 	%f32, %f26, %f31, 0f00000000;
	ld.shared.f32 	%f33, [%r32+20];
	ld.shared.f32 	%f34, [%r35+4];
	fma.rn.f32 	%f35, %f33, %f34, %f14;
	ld.shared.f32 	%f36, [%r37+4];
	fma.rn.f32 	%f37, %f33, %f36, %f16;
	ld.shared.f32 	%f38, [%r39+4];
	fma.rn.f32 	%f39, %f33, %f38, %f18;
	ld.shared.f32 	%f40, [%r41+20];
	ld.shared.f32 	%f41, [%r43+20];
	fma.rn.f32 	%f42, %f40, %f41, %f21;
	ld.shared.f32 	%f43, [%r44+20];
	fma.rn.f32 	%f44, %f40, %f43, %f23;
	ld.shared.f32 	%f45, [%r45+20];
	fma.rn.f32 	%f46, %f40, %f45, %f25;
	ld.shared.f32 	%f47, [%r47+20];
	ld.shared.f32 	%f48, [%r49+100];
	fma.rn.f32 	%f49, %f47, %f48, %f28;
	ld.shared.f32 	%f50, [%r50+100];
	fma.rn.f32 	%f51, %f47, %f50, %f30;
	ld.shared.f32 	%f52, [%r51+100];
	fma.rn.f32 	%f53, %f47, %f52, %f32;
	ld.shared.f32 	%f54, [%r32+40];
	ld.shared.f32 	%f55, [%r35+8];
	fma.rn.f32 	%f56, %f54, %f55, %f35;
	ld.shared.f32 	%f57, [%r37+8];
	fma.rn.f32 	%f58, %f54, %f57, %f37;
	ld.shared.f32 	%f59, [%r39+8];
	fma.rn.f32 	%f60, %f54, %f59, %f39;
	ld.shared.f32 	%f61, [%r41+40];
	ld.shared.f32 	%f62, [%r43+40];
	fma.rn.f32 	%f63, %f61, %f62, %f42;
	ld.shared.f32 	%f64, [%r44+40];
	fma.rn.f32 	%f65, %f61, %f64, %f44;
	ld.shared.f32 	%f66, [%r45+40];
	fma.rn.f32 	%f67, %f61, %f66, %f46;
	ld.shared.f32 	%f68, [%r47+40];
	ld.shared.f32 	%f69, [%r49+200];
	fma.rn.f32 	%f70, %f68, %f69, %f49;
	ld.shared.f32 	%f71, [%r50+200];
	fma.rn.f32 	%f72, %f68, %f71, %f51;
	ld.shared.f32 	%f73, [%r51+200];
	fma.rn.f32 	%f74, %f68, %f73, %f53;
	ld.shared.f32 	%f75, [%r32+60];
	ld.shared.f32 	%f76, [%r35+12];
	fma.rn.f32 	%f77, %f75, %f76, %f56;
	ld.shared.f32 	%f78, [%r37+12];
	fma.rn.f32 	%f79, %f75, %f78, %f58;
	ld.shared.f32 	%f80, [%r39+12];
	fma.rn.f32 	%f81, %f75, %f80, %f60;
	ld.shared.f32 	%f82, [%r41+60];
	ld.shared.f32 	%f83, [%r43+60];
	fma.rn.f32 	%f84, %f82, %f83, %f63;
	ld.shared.f32 	%f85, [%r44+60];
	fma.rn.f32 	%f86, %f82, %f85, %f65;
	ld.shared.f32 	%f87, [%r45+60];
	fma.rn.f32 	%f88, %f82, %f87, %f67;
	ld.shared.f32 	%f89, [%r47+60];
	ld.shared.f32 	%f90, [%r49+300];
	fma.rn.f32 	%f91, %f89, %f90, %f70;
	ld.shared.f32 	%f92, [%r50+300];
	fma.rn.f32 	%f93, %f89, %f92, %f72;
	ld.shared.f32 	%f94, [%r51+300];
	fma.rn.f32 	%f95, %f89, %f94, %f74;
	ld.shared.f32 	%f96, [%r32+80];
	ld.shared.f32 	%f97, [%r35+16];
	fma.rn.f32 	%f98, %f96, %f97, %f77;
	ld.shared.f32 	%f99, [%r37+16];
	fma.rn.f32 	%f100, %f96, %f99, %f79;
	ld.shared.f32 	%f101, [%r39+16];
	fma.rn.f32 	%f102, %f96, %f101, %f81;
	ld.shared.f32 	%f103, [%r41+80];
	ld.shared.f32 	%f104, [%r43+80];
	fma.rn.f32 	%f105, %f103, %f104, %f84;
	ld.shared.f32 	%f106, [%r44+80];
	fma.rn.f32 	%f107, %f103, %f106, %f86;
	ld.shared.f32 	%f108, [%r45+80];
	fma.rn.f32 	%f109, %f103, %f108, %f88;
	ld.shared.f32 	%f110, [%r47+80];
	ld.shared.f32 	%f111, [%r49+400];
	fma.rn.f32 	%f112, %f110, %f111, %f91;
	ld.shared.f32 	%f113, [%r50+400];
	fma.rn.f32 	%f114, %f110, %f113, %f93;
	ld.shared.f32 	%f115, [%r51+400];
	fma.rn.f32 	%f116, %f110, %f115, %f95;
	mad.lo.s32 	%r52, %r1, 3, %r20;
	cvta.to.global.u64 	%rd42, %rd68;
	mul.wide.s32 	%rd43, %r52, 4;
	add.s64 	%rd44, %rd42, %rd43;
	ld.global.f32 	%f117, [%rd44];
	cvta.to.global.u64 	%rd45, %rd71;
	add.s64 	%rd46, %rd45, %rd43;
	ld.global.f32 	%f118, [%rd46];
	cvta.to.global.u64 	%rd47, %rd16;
	add.s64 	%rd48, %rd47, %rd43;
	ld.global.f32 	%f119, [%rd48];
	cvta.to.global.u64 	%rd49, %rd69;
	add.s64 	%rd50, %rd49, %rd43;
	ld.global.f32 	%f120, [%rd50];
	cvta.to.global.u64 	%rd51, %rd14;
	add.s64 	%rd52, %rd51, %rd43;
	ld.global.f32 	%f121, [%rd52];
	cvta.to.global.u64 	%rd53, %rd17;
	add.s64 	%rd54, %rd53, %rd43;
	ld.global.f32 	%f122, [%rd54];
	cvta.to.global.u64 	%rd55, %rd70;
	add.s64 	%rd56, %rd55, %rd43;
	ld.global.f32 	%f123, [%rd56];
	cvta.to.global.u64 	%rd57, %rd15;
	add.s64 	%rd58, %rd57, %rd43;
	ld.global.f32 	%f124, [%rd58];
	cvta.to.global.u64 	%rd59, %rd18;
	add.s64 	%rd60, %rd59, %rd43;
	ld.global.f32 	%f125, [%rd60];
	mul.f32 	%f126, %f105, %f118;
	fma.rn.f32 	%f127, %f98, %f117, %f126;
	fma.rn.f32 	%f128, %f112, %f119, %f127;
	mul.f32 	%f129, %f105, %f121;
	fma.rn.f32 	%f130, %f98, %f120, %f129;
	fma.rn.f32 	%f131, %f112, %f122, %f130;
	mul.f32 	%f132, %f105, %f124;
	fma.rn.f32 	%f133, %f98, %f123, %f132;
	fma.rn.f32 	%f134, %f112, %f125, %f133;
	mul.f32 	%f135, %f107, %f118;
	fma.rn.f32 	%f136, %f100, %f117, %f135;
	fma.rn.f32 	%f137, %f114, %f119, %f136;
	mul.f32 	%f138, %f107, %f121;
	fma.rn.f32 	%f139, %f100, %f120, %f138;
	fma.rn.f32 	%f140, %f114, %f122, %f139;
	mul.f32 	%f141, %f107, %f124;
	fma.rn.f32 	%f142, %f100, %f123, %f141;
	fma.rn.f32 	%f143, %f114, %f125, %f142;
	mul.f32 	%f144, %f109, %f118;
	fma.rn.f32 	%f145, %f102, %f117, %f144;
	fma.rn.f32 	%f146, %f116, %f119, %f145;
	mul.f32 	%f147, %f109, %f121;
	fma.rn.f32 	%f148, %f102, %f120, %f147;
	fma.rn.f32 	%f149, %f116, %f122, %f148;
	mul.f32 	%f150, %f109, %f124;
	fma.rn.f32 	%f151, %f102, %f123, %f150;
	fma.rn.f32 	%f152, %f116, %f125, %f151;
	add.f32 	%f153, %f128, %f140;
	add.f32 	%f154, %f153, %f152;
	mul.f32 	%f155, %f154, 0f3EAAAAAB;
	sub.f32 	%f156, %f128, %f155;
	sub.f32 	%f157, %f140, %f155;
	add.f32 	%f158, %f137, %f131;
	mul.f32 	%f159, %f158, 0f3F000000;
	add.f32 	%f160, %f146, %f134;
	mul.f32 	%f161, %f160, 0f3F000000;
	add.f32 	%f162, %f149, %f143;
	mul.f32 	%f163, %f162, 0f3F000000;
	add.f32 	%f164, %f11, %f6;
	add.f32 	%f165, %f10, %f6;
	add.f32 	%f166, %f164, %f165;
	mul.f32 	%f167, %f6, 0f40400000;
	sub.f32 	%f168, %f167, %f166;
	add.f32 	%f169, %f155, %f156;
	add.f32 	%f170, %f155, %f157;
	add.f32 	%f171, %f169, %f170;
	mul.f32 	%f172, %f155, 0f40400000;
	sub.f32 	%f173, %f172, %f171;
	mul.f32 	%f174, %f165, %f169;
	fma.rn.f32 	%f175, %f164, %f170, %f174;
	mul.f32 	%f176, %f168, %f169;
	fma.rn.f32 	%f177, %f164, %f173, %f176;
	mul.f32 	%f178, %f7, %f169;
	fma.rn.f32 	%f179, %f164, %f163, %f178;
	add.f32 	%f180, %f179, %f179;
	mul.f32 	%f181, %f8, %f169;
	fma.rn.f32 	%f182, %f164, %f161, %f181;
	add.f32 	%f183, %f182, %f182;
	mul.f32 	%f184, %f9, %f169;
	fma.rn.f32 	%f185, %f164, %f159, %f184;
	add.f32 	%f186, %f185, %f185;
	mul.f32 	%f187, %f168, %f170;
	fma.rn.f32 	%f188, %f165, %f173, %f187;
	mul.f32 	%f189, %f7, %f170;
	fma.rn.f32 	%f190, %f165, %f163, %f189;
	add.f32 	%f191, %f190, %f190;
	mul.f32 	%f192, %f8, %f170;
	fma.rn.f32 	%f193, %f165, %f161, %f192;
	add.f32 	%f194, %f193, %f193;
	mul.f32 	%f195, %f9, %f170;
	fma.rn.f32 	%f196, %f165, %f159, %f195;
	add.f32 	%f197, %f196, %f196;
	mul.f32 	%f198, %f7, %f173;
	fma.rn.f32 	%f199, %f168, %f163, %f198;
	add.f32 	%f200, %f199, %f199;
	mul.f32 	%f201, %f8, %f173;
	fma.rn.f32 	%f202, %f168, %f161, %f201;
	add.f32 	%f203, %f202, %f202;
	mul.f32 	%f204, %f9, %f173;
	fma.rn.f32 	%f205, %f168, %f159, %f204;
	add.f32 	%f206, %f205, %f205;
	mul.f32 	%f207, %f8, %f163;
	fma.rn.f32 	%f208, %f7, %f161, %f207;
	mul.f32 	%f209, %f208, 0f40800000;
	mul.f32 	%f210, %f9, %f163;
	fma.rn.f32 	%f211, %f7, %f159, %f210;
	mul.f32 	%f212, %f211, 0f40800000;
	mul.f32 	%f213, %f9, %f161;
	fma.rn.f32 	%f214, %f8, %f159, %f213;
	mul.f32 	%f215, %f214, 0f40800000;
	mul.f32 	%f216, %f9, %f159;
	mul.lo.s32 	%r53, %r20, 21;
	cvta.to.global.u64 	%rd61, %rd67;
	mul.wide.s32 	%rd62, %r53, 4;
	add.s64 	%rd63, %rd61, %rd62;
	ld.global.f32 	%f217, [%rd63];
	fma.rn.f32 	%f218, %f1, %f175, %f217;
	st.global.f32 	[%rd63], %f218;
	ld.global.f32 	%f219, [%rd63+4];
	fma.rn.f32 	%f220, %f1, %f177, %f219;
	st.global.f32 	[%rd63+4], %f220;
	ld.global.f32 	%f221, [%rd63+8];
	fma.rn.f32 	%f222, %f1, %f180, %f221;
	st.global.f32 	[%rd63+8], %f222;
	ld.global.f32 	%f223, [%rd63+12];
	fma.rn.f32 	%f224, %f1, %f183, %f223;
	st.global.f32 	[%rd63+12], %f224;
	ld.global.f32 	%f225, [%rd63+16];
	fma.rn.f32 	%f226, %f1, %f186, %f225;
	st.global.f32 	[%rd63+16], %f226;
	ld.global.f32 	%f227, [%rd63+20];
	fma.rn.f32 	%f228, %f1, %f188, %f227;
	st.global.f32 	[%rd63+20], %f228;
	ld.global.f32 	%f229, [%rd63+24];
	fma.rn.f32 	%f230, %f1, %f191, %f229;
	st.global.f32 	[%rd63+24], %f230;
	ld.global.f32 	%f231, [%rd63+28];
	fma.rn.f32 	%f232, %f1, %f194, %f231;
	st.global.f32 	[%rd63+28], %f232;
	ld.global.f32 	%f233, [%rd63+32];
	fma.rn.f32 	%f234, %f1, %f197, %f233;
	st.global.f32 	[%rd63+32], %f234;
	ld.global.f32 	%f235, [%rd63+36];
	fma.rn.f32 	%f236, %f1, %f200, %f235;
	st.global.f32 	[%rd63+36], %f236;
	ld.global.f32 	%f237, [%rd63+40];
	fma.rn.f32 	%f238, %f1, %f203, %f237;
	st.global.f32 	[%rd63+40], %f238;
	ld.global.f32 	%f239, [%rd63+44];
	fma.rn.f32 	%f240, %f1, %f206, %f239;
	st.global.f32 	[%rd63+44], %f240;
	ld.global.f32 	%f241, [%rd63+48];
	fma.rn.f32 	%f242, %f1, %f209, %f241;
	st.global.f32 	[%rd63+48], %f242;
	ld.global.f32 	%f243, [%rd63+52];
	fma.rn.f32 	%f244, %f1, %f212, %f243;
	st.global.f32 	[%rd63+52], %f244;
	ld.global.f32 	%f245, [%rd63+56];
	fma.rn.f32 	%f246, %f1, %f215, %f245;
	st.global.f32 	[%rd63+56], %f246;
	ld.global.f32 	%f247, [%rd63+60];
	fma.rn.f32 	%f248, %f1, %f216, %f247;
	st.global.f32 	[%rd63+60], %f248;
	ld.global.f32 	%f249, [%rd63+64];
	add.f32 	%f250, %f249, 0f7FC00000;
	st.global.f32 	[%rd63+64], %f250;
	ld.global.f32 	%f251, [%rd63+68];
	add.f32 	%f252, %f251, 0f7FC00000;
	st.global.f32 	[%rd63+68], %f252;
	ld.global.f32 	%f253, [%rd63+72];
	add.f32 	%f254, %f253, 0f7FC00000;
	st.global.f32 	[%rd63+72], %f254;
	ld.global.f32 	%f255, [%rd63+76];
	add.f32 	%f256, %f255, 0f7FC00000;
	st.global.f32 	[%rd63+76], %f256;
	ld.global.f32 	%f257, [%rd63+80];
	add.f32 	%f258, %f257, 0f7FC00000;
	st.global.f32 	[%rd63+80], %f258;
$L__BB0_6:
	ret;

}


// ===== COMPILED SASS (sm_100) =====

	.target	sm_100

	.elftype	@"ET_EXEC"


//--------------------- .note.nv.tkinfo           --------------------------
	.section	.note.nv.tkinfo,"",@"SHT_NOTE"
	.sectionflags	@"SHF_NOTE_NV_TKINFO"
	.tkinfo
        /*0018*/ 	.word	0x00000002
        /*0030*/ 	.string	""
        /*0030*/ 	.string	"ptxas"
        /*0030*/ 	.string	"Cuda compilation tools, release 13.0, V13.0.88"
        /*0030*/ 	.string	"Build cuda_13.0.r13.0/compiler.36424714_0"
        /*0030*/ 	.string	"-arch sm_100 -m 64 "



//--------------------- .note.nv.cuinfo           --------------------------
	.section	.note.nv.cuinfo,"",@"SHT_NOTE"
	.sectionflags	@"SHF_NOTE_NV_CUINFO"
        /*0018*/ 	.short	0x0002
        /*001a*/ 	.short	0x0064
        /*001c*/ 	.short	0x0082
	.zero		2


//--------------------- .nv.info                  --------------------------
	.section	.nv.info,"",@"SHT_CUDA_INFO"
	.align	4


	//----- nvinfo : EIATTR_REGCOUNT
	.align		4
        /*0000*/ 	.byte	0x04, 0x2f
        /*0002*/ 	.short	(.L_1 - .L_0)
	.align		4
.L_0:
        /*0004*/ 	.word	index@(_Z27compute_ani_undo_att_kernelPKfS0_S0_S0_S0_S0_PfifPKiS0_S0_S0_S0_S0_S0_S0_S0_S0_S0_S0_)
        /*0008*/ 	.word	0x00000020


	//----- nvinfo : EIATTR_FRAME_SIZE
	.align		4
.L_1:
        /*000c*/ 	.byte	0x04, 0x11
        /*000e*/ 	.short	(.L_3 - .L_2)
	.align		4
.L_2:
        /*0010*/ 	.word	index@(_Z27compute_ani_undo_att_kernelPKfS0_S0_S0_S0_S0_PfifPKiS0_S0_S0_S0_S0_S0_S0_S0_S0_S0_S0_)
        /*0014*/ 	.word	0x00000000


	//----- nvinfo : EIATTR_MIN_STACK_SIZE
	.align		4
.L_3:
        /*0018*/ 	.byte	0x04, 0x12
        /*001a*/ 	.short	(.L_5 - .L_4)
	.align		4
.L_4:
        /*001c*/ 	.word	index@(_Z27compute_ani_undo_att_kernelPKfS0_S0_S0_S0_S0_PfifPKiS0_S0_S0_S0_S0_S0_S0_S0_S0_S0_S0_)
        /*0020*/ 	.word	0x00000000
.L_5:


//--------------------- .nv.compat                --------------------------
	.section	.nv.compat,"",@"SHT_CUDA_COMPAT_INFO"
	.align	4
        /*0000*/ 	.byte	0x02, 0x09, 0x00, 0x00, 0x02, 0x02, 0x01, 0x00, 0x02, 0x05, 0x05, 0x00, 0x03, 0x07, 0x01, 0x01
        /*0010*/ 	.byte	0x02, 0x03, 0x00, 0x00, 0x02, 0x06, 0x01, 0x00, 0x04, 0x0b, 0x08, 0x00, 0x09, 0x00, 0x00, 0x00
        /*0020*/ 	.byte	0x00, 0x00, 0x00, 0x00


//--------------------- .nv.info._Z27compute_ani_undo_att_kernelPKfS0_S0_S0_S0_S0_PfifPKiS0_S0_S0_S0_S0_S0_S0_S0_S0_S0_S0_ --------------------------
	.section	.nv.info._Z27compute_ani_undo_att_kernelPKfS0_S0_S0_S0_S0_PfifPKiS0_S0_S0_S0_S0_S0_S0_S0_S0_S0_S0_,"",@"SHT_CUDA_INFO"
	.sectionflags	@""
	.align	4


	//----- nvinfo : EIATTR_CUDA_API_VERSION
	.align		4
        /*0000*/ 	.byte	0x04, 0x37
        /*0002*/ 	.short	(.L_7 - .L_6)
.L_6:
        /*0004*/ 	.word	0x00000082


	//----- nvinfo : EIATTR_KPARAM_INFO
	.align		4
.L_7:
        /*0008*/ 	.byte	0x04, 0x17
        /*000a*/ 	.short	(.L_9 - .L_8)
.L_8:
        /*000c*/ 	.word	0x00000000
        /*0010*/ 	.short	0x0014
        /*0012*/ 	.short	0x0098
        /*0014*/ 	.byte	0x00, 0xf5, 0x21, 0x00


	//----- nvinfo : EIATTR_KPARAM_INFO
	.align		4
.L_9:
        /*0018*/ 	.byte	0x04, 0x17
        /*001a*/ 	.short	(.L_11 - .L_10)
.L_10:
        /*001c*/ 	.word	0x00000000
        /*0020*/ 	.short	0x0013
        /*0022*/ 	.short	0x0090
        /*0024*/ 	.byte	0x00, 0xf5, 0x21, 0x00


	//----- nvinfo : EIATTR_KPARAM_INFO
	.align		4
.L_11:
        /*0028*/ 	.byte	0x04, 0x17
        /*002a*/ 	.short	(.L_13 - .L_12)
.L_12:
        /*002c*/ 	.word	0x00000000
        /*0030*/ 	.short	0x0012
        /*0032*/ 	.short	0x0088
        /*0034*/ 	.byte	0x00, 0xf5, 0x21, 0x00


	//----- nvinfo : EIATTR_KPARAM_INFO
	.align		4
.L_13:
        /*0038*/ 	.byte	0x04, 0x17
        /*003a*/ 	.short	(.L_15 - .L_14)
.L_14:
        /*003c*/ 	.word	0x00000000
        /*0040*/ 	.short	0x0011
        /*0042*/ 	.short	0x0080
        /*0044*/ 	.byte	0x00, 0xf5, 0x21, 0x00


	//----- nvinfo : EIATTR_KPARAM_INFO
	.align		4
.L_15:
        /*0048*/ 	.byte	0x04, 0x17
        /*004a*/ 	.short	(.L_17 - .L_16)
.L_16:
        /*004c*/ 	.word	0x00000000
        /*0050*/ 	.short	0x0010
        /*0052*/ 	.short	0x0078
        /*0054*/ 	.byte	0x00, 0xf5, 0x21, 0x00


	//----- nvinfo : EIATTR_KPARAM_INFO
	.align		4
.L_17:
        /*0058*/ 	.byte	0x04, 0x17
        /*005a*/ 	.short	(.L_19 - .L_18)
.L_18:
        /*005c*/ 	.word	0x00000000
        /*0060*/ 	.short	0x000f
        /*0062*/ 	.short	0x0070
        /*0064*/ 	.byte	0x00, 0xf5, 0x21, 0x00


	//----- nvinfo : EIATTR_KPARAM_INFO
	.align		4
.L_19:
        /*0068*/ 	.byte	0x04, 0x17
        /*006a*/ 	.short	(.L_21 - .L_20)
.L_20:
        /*006c*/ 	.word	0x00000000
        /*0070*/ 	.short	0x000e
        /*0072*/ 	.short	0x0068
        /*0074*/ 	.byte	0x00, 0xf5, 0x21, 0x00


	//----- nvinfo : EIATTR_KPARAM_INFO
	.align		4
.L_21:
        /*0078*/ 	.byte	0x04, 0x17
        /*007a*/ 	.short	(.L_23 - .L_22)
.L_22:
        /*007c*/ 	.word	0x00000000
        /*0080*/ 	.short	0x000d
        /*0082*/ 	.short	0x0060
        /*0084*/ 	.byte	0x00, 0xf5, 0x21, 0x00


	//----- nvinfo : EIATTR_KPARAM_INFO
	.align		4
.L_23:
        /*0088*/ 	.byte	0x04, 0x17
        /*008a*/ 	.short	(.L_25 - .L_24)
.L_24:
        /*008c*/ 	.word	0x00000000
        /*0090*/ 	.short	0x000c
        /*0092*/ 	.short	0x0058
        /*0094*/ 	.byte	0x00, 0xf5, 0x21, 0x00


	//----- nvinfo : EIATTR_KPARAM_INFO
	.align		4
.L_25:
        /*0098*/ 	.byte	0x04, 0x17
        /*009a*/ 	.short	(.L_27 - .L_26)
.L_26:
        /*009c*/ 	.word	0x00000000
        /*00a0*/ 	.short	0x000b
        /*00a2*/ 	.short	0x0050
        /*00a4*/ 	.byte	0x00, 0xf5, 0x21, 0x00


	//----- nvinfo : EIATTR_KPARAM_INFO
	.align		4
.L_27:
        /*00a8*/ 	.byte	0x04, 0x17
        /*00aa*/ 	.short	(.L_29 - .L_28)
.L_28:
        /*00ac*/ 	.word	0x00000000
        /*00b0*/ 	.short	0x000a
        /*00b2*/ 	.short	0x0048
        /*00b4*/ 	.byte	0x00, 0xf5, 0x21, 0x00


	//----- nvinfo : EIATTR_KPARAM_INFO
	.align		4
.L_29:
        /*00b8*/ 	.byte	0x04, 0x17
        /*00ba*/ 	.short	(.L_31 - .L_30)
.L_30:
        /*00bc*/ 	.word	0x00000000
        /*00c0*/ 	.short	0x0009
        /*00c2*/ 	.short	0x0040
        /*00c4*/ 	.byte	0x00, 0xf5, 0x21, 0x00


	//----- nvinfo : EIATTR_KPARAM_INFO
	.align		4
.L_31:
        /*00c8*/ 	.byte	0x04, 0x17
        /*00ca*/ 	.short	(.L_33 - .L_32)
.L_32:
        /*00cc*/ 	.word	0x00000000
        /*00d0*/ 	.short	0x0008
        /*00d2*/ 	.short	0x003c
        /*00d4*/ 	.byte	0x00, 0xf0, 0x11, 0x00


	//----- nvinfo : EIATTR_KPARAM_INFO
	.align		4
.L_33:
        /*00d8*/ 	.byte	0x04, 0x17
        /*00da*/ 	.short	(.L_35 - .L_34)
.L_34:
        /*00dc*/ 	.word	0x00000000
        /*00e0*/ 	.short	0x0007
        /*00e2*/ 	.short	0x0038
        /*00e4*/ 	.byte	0x00, 0xf0, 0x11, 0x00


	//----- nvinfo : EIATTR_KPARAM_INFO
	.align		4
.L_35:
        /*00e8*/ 	.byte	0x04, 0x17
        /*00ea*/ 	.short	(.L_37 - .L_36)
.L_36:
        /*00ec*/ 	.word	0x00000000
        /*00f0*/ 	.short	0x0006
        /*00f2*/ 	.short	0x0030
        /*00f4*/ 	.byte	0x00, 0xf5, 0x21, 0x00


	//----- nvinfo : EIATTR_KPARAM_INFO
	.align		4
.L_37:
        /*00f8*/ 	.byte	0x04, 0x17
        /*00fa*/ 	.short	(.L_39 - .L_38)
.L_38:
        /*00fc*/ 	.word	0x00000000
        /*0100*/ 	.short	0x0005
        /*0102*/ 	.short	0x0028
        /*0104*/ 	.byte	0x00, 0xf5, 0x21, 0x00


	//----- nvinfo : EIATTR_KPARAM_INFO
	.align		4
.L_39:
        /*0108*/ 	.byte	0x04, 0x17
        /*010a*/ 	.short	(.L_41 - .L_40)
.L_40:
        /*010c*/ 	.word	0x00000000
        /*0110*/ 	.short	0x0004
        /*0112*/ 	.short	0x0020
        /*0114*/ 	.byte	0x00, 0xf5, 0x21, 0x00


	//----- nvinfo : EIATTR_KPARAM_INFO
	.align		4
.L_41:
        /*0118*/ 	.byte	0x04, 0x17
        /*011a*/ 	.short	(.L_43 - .L_42)
.L_42:
        /*011c*/ 	.word	0x00000000
        /*0120*/ 	.short	0x0003
        /*0122*/ 	.short	0x0018
        /*0124*/ 	.byte	0x00, 0xf5, 0x21, 0x00


	//----- nvinfo : EIATTR_KPARAM_INFO
	.align		4
.L_43:
        /*0128*/ 	.byte	0x04, 0x17
        /*012a*/ 	.short	(.L_45 - .L_44)
.L_44:
        /*012c*/ 	.word	0x00000000
        /*0130*/ 	.short	0x0002
        /*0132*/ 	.short	0x0010
        /*0134*/ 	.byte	0x00, 0xf5, 0x21, 0x00


	//----- nvinfo : EIATTR_KPARAM_INFO
	.align		4
.L_45:
        /*0138*/ 	.byte	0x04, 0x17
        /*013a*/ 	.short	(.L_47 - .L_46)
.L_46:
        /*013c*/ 	.word	0x00000000
        /*0140*/ 	.short	0x0001
        /*0142*/ 	.short	0x0008
        /*0144*/ 	.byte	0x00, 0xf5, 0x21, 0x00


	//----- nvinfo : EIATTR_KPARAM_INFO
	.align		4
.L_47:
        /*0148*/ 	.byte	0x04, 0x17
        /*014a*/ 	.short	(.L_49 - .L_48)
.L_48:
        /*014c*/ 	.word	0x00000000
        /*0150*/ 	.short	0x0000
        /*0152*/ 	.short	0x0000
        /*0154*/ 	.byte	0x00, 0xf5, 0x21, 0x00


	//----- nvinfo : EIATTR_SPARSE_MMA_MASK
	.align		4
.L_49:
        /*0158*/ 	.byte	0x03, 0x50
        /*015a*/ 	.short	0x0000


	//----- nvinfo : EIATTR_MAXREG_COUNT
	.align		4
        /*015c*/ 	.byte	0x03, 0x1b
        /*015e*/ 	.short	0x00ff


	//----- nvinfo : EIATTR_NUM_BARRIERS
	.align		4
        /*0160*/ 	.byte	0x02, 0x4c
        /*0162*/ 	.byte	0x01
	.zero		1


	//----- nvinfo : EIATTR_MERCURY_ISA_VERSION
	.align		4
        /*0164*/ 	.byte	0x03, 0x5f
        /*0166*/ 	.short	0x0101


	//----- nvinfo : EIATTR_VRC_CTA_INIT_COUNT
	.align		4
        /*0168*/ 	.byte	0x02, 0x4a
	.zero		1
	.zero		1


	//----- nvinfo : EIATTR_EXIT_INSTR_OFFSETS
	.align		4
        /*016c*/ 	.byte	0x04, 0x1c
        /*016e*/ 	.short	(.L_51 - .L_50)


	//   ....[0]....
.L_50:
        /*0170*/ 	.word	0x000002d0


	//   ....[1]....
        /*0174*/ 	.word	0x00001870


	//----- nvinfo : EIATTR_CBANK_PARAM_SIZE
	.align		4
.L_51:
        /*0178*/ 	.byte	0x03, 0x19
        /*017a*/ 	.short	0x00a0


	//----- nvinfo : EIATTR_PARAM_CBANK
	.align		4
        /*017c*/ 	.byte	0x04, 0x0a
        /*017e*/ 	.short	(.L_53 - .L_52)
	.align		4
.L_52:
        /*0180*/ 	.word	index@(.nv.constant0._Z27compute_ani_undo_att_kernelPKfS0_S0_S0_S0_S0_PfifPKiS0_S0_S0_S0_S0_S0_S0_S0_S0_S0_S0_)
        /*0184*/ 	.short	0x0380
        /*0186*/ 	.short	0x00a0


	//----- nvinfo : EIATTR_SW_WAR
	.align		4
.L_53:
        /*0188*/ 	.byte	0x04, 0x36
        /*018a*/ 	.short	(.L_55 - .L_54)
.L_54:
        /*018c*/ 	.word	0x00000008
.L_55:


//--------------------- .nv.callgraph             --------------------------
	.section	.nv.callgraph,"",@"SHT_CUDA_CALLGRAPH"
	.align	4
	.sectionentsize	8
	.align		4
        /*0000*/ 	.word	0x00000000
	.align		4
        /*0004*/ 	.word	0xffffffff
	.align		4
        /*0008*/ 	.word	0x00000000
	.align		4
        /*000c*/ 	.word	0xfffffffe
	.align		4
        /*0010*/ 	.word	0x00000000
	.align		4
        /*0014*/ 	.word	0xfffffffd
	.align		4
        /*0018*/ 	.word	0x00000000
	.align		4
        /*001c*/ 	.word	0xfffffffc


//--------------------- .text._Z27compute_ani_undo_att_kernelPKfS0_S0_S0_S0_S0_PfifPKiS0_S0_S0_S0_S0_S0_S0_S0_S0_S0_S0_ --------------------------
	.section	.text._Z27compute_ani_undo_att_kernelPKfS0_S0_S0_S0_S0_PfifPKiS0_S0_S0_S0_S0_S0_S0_S0_S0_S0_S0_,"ax",@progbits
	.align	128
        .global         _Z27compute_ani_undo_att_kernelPKfS0_S0_S0_S0_S0_PfifPKiS0_S0_S0_S0_S0_S0_S0_S0_S0_S0_S0_
        .type           _Z27compute_ani_undo_att_kernelPKfS0_S0_S0_S0_S0_PfifPKiS0_S0_S0_S0_S0_S0_S0_S0_S0_S0_S0_,@function
        .size           _Z27compute_ani_undo_att_kernelPKfS0_S0_S0_S0_S0_PfifPKiS0_S0_S0_S0_S0_S0_S0_S0_S0_S0_S0_,(.L_x_2 - _Z27compute_ani_undo_att_kernelPKfS0_S0_S0_S0_S0_PfifPKiS0_S0_S0_S0_S0_S0_S0_S0_S0_S0_S0_)
        .other          _Z27compute_ani_undo_att_kernelPKfS0_S0_S0_S0_S0_PfifPKiS0_S0_S0_S0_S0_S0_S0_S0_S0_S0_S0_,@"STO_CUDA_ENTRY STV_DEFAULT"
_Z27compute_ani_undo_att_kernelPKfS0_S0_S0_S0_S0_PfifPKiS0_S0_S0_S0_S0_S0_S0_S0_S0_S0_S0_:
.text._Z27compute_ani_undo_att_kernelPKfS0_S0_S0_S0_S0_PfifPKiS0_S0_S0_S0_S0_S0_S0_S0_S0_S0_S0_:
[----:B------:R-:W-:Y:S01]  /*0000*/  LDC R1, c[0x0][0x37c] ;  /* 0x0000df00ff017b82 */ /* 0x000fe20000000800 */
[----:B------:R-:W0:Y:S01]  /*0010*/  S2R R6, SR_TID.X ;  /* 0x0000000000067919 */ /* 0x000e220000002100 */
[----:B------:R-:W1:Y:S01]  /*0020*/  LDCU.64 UR8, c[0x0][0x358] ;  /* 0x00006b00ff0877ac */ /* 0x000e620008000a00 */
[----:B------:R-:W2:Y:S05]  /*0030*/  S2R R23, SR_CTAID.Y ;  /* 0x0000000000177919 */ /* 0x000eaa0000002600 */
[----:B------:R-:W2:Y:S01]  /*0040*/  S2UR UR4, SR_CTAID.X ;  /* 0x00000000000479c3 */ /* 0x000ea20000002500 */
[----:B------:R-:W3:Y:S01]  /*0050*/  LDCU UR5, c[0x0][0x3b8] ;  /* 0x00007700ff0577ac */ /* 0x000ee20008000800 */
[----:B0-----:R-:W-:-:S13]  /*0060*/  ISETP.GT.U32.AND P0, PT, R6, 0x18, PT ;  /* 0x000000180600780c */ /* 0x001fda0003f04070 */
[----:B------:R-:W0:Y:S02]  /*0070*/  @!P0 LDC.64 R2, c[0x0][0x418] ;  /* 0x00010600ff028b82 */ /* 0x000e240000000a00 */
[----:B0-----:R-:W-:-:S06]  /*0080*/  @!P0 IMAD.WIDE.U32 R2, R6, 0x4, R2 ;  /* 0x0000000406028825 */ /* 0x001fcc00078e0002 */
[----:B-1----:R-:W4:Y:S01]  /*0090*/  @!P0 LDG.E R2, desc[UR8][R2.64] ;  /* 0x0000000802028981 */ /* 0x002f22000c1e1900 */
[----:B------:R-:W2:Y:S01]  /*00a0*/  LDC R4, c[0x0][0x370] ;  /* 0x0000dc00ff047b82 */ /* 0x000ea20000000800 */
[----:B------:R-:W-:Y:S01]  /*00b0*/  @!P0 MOV R0, 0x400 ;  /* 0x0000040000008802 */ /* 0x000fe20000000f00 */
[----:B------:R-:W0:Y:S03]  /*00c0*/  @!P0 S2R R5, SR_CgaCtaId ;  /* 0x0000000000058919 */ /* 0x000e260000008800 */
[----:B------:R-:W-:Y:S01]  /*00d0*/  @!P0 IADD3 R0, PT, PT, R0, 0x5dc, RZ ;  /* 0x000005dc00008810 */ /* 0x000fe20007ffe0ff */
[----:B--2---:R-:W-:-:S05]  /*00e0*/  IMAD R23, R23, R4, UR4 ;  /* 0x0000000417177e24 */ /* 0x004fca000f8e0204 */
[----:B---3--:R-:W-:Y:S02]  /*00f0*/  ISETP.GE.AND P1, PT, R23, UR5, PT ;  /* 0x0000000517007c0c */ /* 0x008fe4000bf26270 */
[----:B0-----:R-:W-:-:S04]  /*0100*/  @!P0 LEA R5, R5, R0, 0x18 ;  /* 0x0000000005058211 */ /* 0x001fc800078ec0ff */
[----:B------:R-:W-:-:S05]  /*0110*/  @!P0 LEA R5, R6, R5, 0x2 ;  /* 0x0000000506058211 */ /* 0x000fca00078e10ff */
[----:B----4-:R0:W-:Y:S02]  /*0120*/  @!P0 STS [R5], R2 ;  /* 0x0000000205008388 */ /* 0x0101e40000000800 */
[----:B------:R-:W-:Y:S05]  /*0130*/  @P1 BRA `(.L_x_0) ;  /* 0x0000000000601947 */ /* 0x000fea0003800000 */
[----:B0-----:R-:W0:Y:S01]  /*0140*/  LDC.64 R2, c[0x0][0x3c0] ;  /* 0x0000f000ff027b82 */ /* 0x001e220000000a00 */
[----:B------:R-:W-:-:S04]  /*0150*/  IMAD R5, R23, 0x7d, R6 ;  /* 0x0000007d17057824 */ /* 0x000fc800078e0206 */
[----:B0-----:R-:W-:-:S03]  /*0160*/  IMAD.WIDE R2, R5, 0x4, R2 ;  /* 0x0000000405027825 */ /* 0x001fc600078e0202 */
[----:B------:R-:W0:Y:S03]  /*0170*/  LDC.64 R4, c[0x0][0x3c8] ;  /* 0x0000f200ff047b82 */ /* 0x000e260000000a00 */
[----:B------:R-:W2:Y:S01]  /*0180*/  LDG.E R2, desc[UR8][R2.64] ;  /* 0x0000000802027981 */ /* 0x000ea2000c1e1900 */
[----:B------:R-:W-:-:S04]  /*0190*/  HFMA2 R7, -RZ, RZ, 0, 1.78813934326171875e-07 ;  /* 0x00000003ff077431 */ /* 0x000fc800000001ff */
[----:B------:R-:W1:Y:S01]  /*01a0*/  S2UR UR7, SR_CgaCtaId ;  /* 0x00000000000779c3 */ /* 0x000e620000008800 */
[----:B------:R-:W-:Y:S01]  /*01b0*/  UMOV UR4, 0x400 ;  /* 0x0000040000047882 */ /* 0x000fe20000000000 */
[----:B--2---:R-:W-:-:S04]  /*01c0*/  IMAD R7, R2, R7, -0x3 ;  /* 0xfffffffd02077424 */ /* 0x004fc800078e0207 */
[----:B0-----:R-:W-:-:S05]  /*01d0*/  IMAD.WIDE R4, R7, 0x4, R4 ;  /* 0x0000000407047825 */ /* 0x001fca00078e0204 */
[----:B------:R-:W2:Y:S04]  /*01e0*/  LDG.E R0, desc[UR8][R4.64] ;  /* 0x0000000804007981 */ /* 0x000ea8000c1e1900 */
[----:B------:R-:W3:Y:S04]  /*01f0*/  LDG.E R7, desc[UR8][R4.64+0x4] ;  /* 0x0000040804077981 */ /* 0x000ee8000c1e1900 */
[----:B------:R-:W4:Y:S01]  /*0200*/  LDG.E R8, desc[UR8][R4.64+0x8] ;  /* 0x0000080804087981 */ /* 0x000f22000c1e1900 */
[----:B------:R-:W-:Y:S02]  /*0210*/  UIADD3 UR5, UPT, UPT, UR4, 0x1f4, URZ ;  /* 0x000001f404057890 */ /* 0x000fe4000fffe0ff */
[----:B------:R-:W-:-:S02]  /*0220*/  UIADD3 UR6, UPT, UPT, UR4, 0x3e8, URZ ;  /* 0x000003e804067890 */ /* 0x000fc4000fffe0ff */
[----:B-1----:R-:W-:Y:S02]  /*0230*/  ULEA UR4, UR7, UR4, 0x18 ;  /* 0x0000000407047291 */ /* 0x002fe4000f8ec0ff */
[----:B------:R-:W-:Y:S02]  /*0240*/  ULEA UR5, UR7, UR5, 0x18 ;  /* 0x0000000507057291 */ /* 0x000fe4000f8ec0ff */
[----:B------:R-:W-:Y:S02]  /*0250*/  ULEA UR6, UR7, UR6, 0x18 ;  /* 0x0000000607067291 */ /* 0x000fe4000f8ec0ff */
[C---:B------:R-:W-:Y:S02]  /*0260*/  LEA R3, R6.reuse, UR4, 0x2 ;  /* 0x0000000406037c11 */ /* 0x040fe4000f8e10ff */
[C---:B------:R-:W-:Y:S02]  /*0270*/  LEA R2, R6.reuse, UR5, 0x2 ;  /* 0x0000000506027c11 */ /* 0x040fe4000f8e10ff */
[----:B------:R-:W-:Y:S01]  /*0280*/  LEA R9, R6, UR6, 0x2 ;  /* 0x0000000606097c11 */ /* 0x000fe2000f8e10ff */
[----:B--2---:R1:W-:Y:S04]  /*0290*/  STS [R3], R0 ;  /* 0x0000000003007388 */ /* 0x0043e80000000800 */
[----:B---3--:R1:W-:Y:S04]  /*02a0*/  STS [R2], R7 ;  /* 0x0000000702007388 */ /* 0x0083e80000000800 */
[----:B----4-:R1:W-:Y:S02]  /*02b0*/  STS [R9], R8 ;  /* 0x0000000809007388 */ /* 0x0103e40000000800 */
.L_x_0:
[----:B------:R-:W-:Y:S06]  /*02c0*/  BAR.SYNC.DEFER_BLOCKING 0x0 ;  /* 0x0000000000007b1d */ /* 0x000fec0000010000 */
[----:B------:R-:W-:Y:S05]  /*02d0*/  @P1 EXIT ;  /* 0x000000000000194d */ /* 0x000fea0003800000 */
[----:B-1----:R-:W-:Y:S01]  /*02e0*/  LOP3.LUT R0, R6, 0xffff, RZ, 0xc0, !PT ;  /* 0x0000ffff06007812 */ /* 0x002fe200078ec0ff */
[----:B------:R-:W1:Y:S01]  /*02f0*/  S2UR UR6, SR_CgaCtaId ;  /* 0x00000000000679c3 */ /* 0x000e620000008800 */
[----:B------:R-:W-:Y:S02]  /*0300*/  UMOV UR4, 0x400 ;  /* 0x0000040000047882 */ /* 0x000fe40000000000 */
[----:B------:R-:W-:Y:S01]  /*0310*/  UIADD3 UR5, UPT, UPT, UR4, 0x5dc, URZ ;  /* 0x000005dc04057890 */ /* 0x000fe2000fffe0ff */
[----:B------:R-:W-:Y:S01]  /*0320*/  IMAD R0, R0, 0xa3e, RZ ;  /* 0x00000a3e00007824 */ /* 0x000fe200078e02ff */
[----:B------:R-:W-:-:S03]  /*0330*/  UIADD3 UR7, UPT, UPT, UR4, 0x1f4, URZ ;  /* 0x000001f404077890 */ /* 0x000fc6000fffe0ff */
[----:B------:R-:W2:Y:S01]  /*0340*/  LDC.64 R14, c[0x0][0x3e8] ;  /* 0x0000fa00ff0e7b82 */ /* 0x000ea20000000a00 */
[----:B------:R-:W-:-:S05]  /*0350*/  SHF.R.U32.HI R28, RZ, 0x10, R0 ;  /* 0x00000010ff1c7819 */ /* 0x000fca0000011600 */
[C-C-:B------:R-:W-:Y:S02]  /*0360*/  IMAD R10, R28.reuse, -0x19, R6.reuse ;  /* 0xffffffe71c0a7824 */ /* 0x140fe400078e0206 */
[----:B------:R-:W-:Y:S01]  /*0370*/  IMAD R8, R28, 0x19, RZ ;  /* 0x000000191c087824 */ /* 0x000fe200078e02ff */
[----:B0-----:R-:W0:Y:S01]  /*0380*/  LDC.64 R4, c[0x0][0x3d8] ;  /* 0x0000f600ff047b82 */ /* 0x001e220000000a00 */
[----:B------:R-:W-:Y:S01]  /*0390*/  IMAD R6, R23, 0x7d, R6 ;  /* 0x0000007d17067824 */ /* 0x000fe200078e0206 */
[----:B------:R-:W-:-:S03]  /*03a0*/  PRMT R0, R10, 0x9910, RZ ;  /* 0x000099100a007816 */ /* 0x000fc600000000ff */
[----:B------:R-:W-:Y:S02]  /*03b0*/  IMAD R23, R23, 0x3, R6 ;  /* 0x0000000317177824 */ /* 0x000fe400078e0206 */
[----:B------:R-:W-:Y:S01]  /*03c0*/  IMAD R3, R0, 0x6667, RZ ;  /* 0x0000666700037824 */ /* 0x000fe200078e02ff */
[----:B-1----:R-:W-:Y:S01]  /*03d0*/  ULEA UR10, UR6, UR4, 0x18 ;  /* 0x00000004060a7291 */ /* 0x002fe2000f8ec0ff */
[----:B------:R-:W1:Y:S01]  /*03e0*/  LDC.64 R26, c[0x0][0x3f0] ;  /* 0x0000fc00ff1a7b82 */ /* 0x000e620000000a00 */
[----:B------:R-:W-:Y:S02]  /*03f0*/  ULEA UR5, UR6, UR5, 0x18 ;  /* 0x0000000506057291 */ /* 0x000fe4000f8ec0ff */
[----:B------:R-:W-:Y:S01]  /*0400*/  SHF.R.S32.HI R0, RZ, 0x10, R3 ;  /* 0x00000010ff007819 */ /* 0x000fe20000011403 */
[----:B------:R-:W-:Y:S02]  /*0410*/  UIADD3 UR4, UPT, UPT, UR4, 0x3e8, URZ ;  /* 0x000003e804047890 */ /* 0x000fe4000fffe0ff */
[----:B------:R-:W-:Y:S01]  /*0420*/  ULEA UR7, UR6, UR7, 0x18 ;  /* 0x0000000706077291 */ /* 0x000fe2000f8ec0ff */
[----:B------:R-:W-:Y:S01]  /*0430*/  LOP3.LUT R0, R0, 0xffff, RZ, 0xc0, !PT ;  /* 0x0000ffff00007812 */ /* 0x000fe200078ec0ff */
[----:B------:R-:W3:Y:S01]  /*0440*/  LDC.64 R16, c[0x0][0x3f8] ;  /* 0x0000fe00ff107b82 */ /* 0x000ee20000000a00 */
[----:B------:R-:W-:Y:S01]  /*0450*/  ULEA UR4, UR6, UR4, 0x18 ;  /* 0x0000000406047291 */ /* 0x000fe2000f8ec0ff */
[----:B--2---:R-:W-:Y:S01]  /*0460*/  IMAD.WIDE R14, R23, 0x4, R14 ;  /* 0x00000004170e7825 */ /* 0x004fe200078e020e */
[----:B------:R-:W-:-:S04]  /*0470*/  SHF.R.U32.HI R0, RZ, 0xf, R0 ;  /* 0x0000000fff007819 */ /* 0x000fc80000011600 */
[----:B------:R-:W-:Y:S01]  /*0480*/  LEA.HI.SX32 R0, R3, R0, 0xf ;  /* 0x0000000003007211 */ /* 0x000fe200078f7aff */
[----:B0-----:R-:W-:Y:S01]  /*0490*/  IMAD.WIDE R4, R23, 0x4, R4 ;  /* 0x0000000417047825 */ /* 0x001fe200078e0204 */
[----:B------:R-:W0:Y:S01]  /*04a0*/  LDC.64 R2, c[0x0][0x3d0] ;  /* 0x0000f400ff027b82 */ /* 0x000e220000000a00 */
[----:B------:R2:W4:Y:S01]  /*04b0*/  LDG.E R7, desc[UR8][R14.64] ;  /* 0x000000080e077981 */ /* 0x000522000c1e1900 */
[----:B------:R-:W-:-:S03]  /*04c0*/  PRMT R13, R0, 0x9910, RZ ;  /* 0x00009910000d7816 */ /* 0x000fc600000000ff */
[----:B------:R-:W5:Y:S02]  /*04d0*/  LDG.E R4, desc[UR8][R4.64] ;  /* 0x0000000804047981 */ /* 0x000f64000c1e1900 */
[C---:B------:R-:W-:Y:S02]  /*04e0*/  IMAD R10, R13.reuse, -0x5, R10 ;  /* 0xfffffffb0d0a7824 */ /* 0x040fe400078e020a */
[----:B------:R-:W-:Y:S02]  /*04f0*/  IMAD R12, R13, 0x5, R8 ;  /* 0x000000050d0c7824 */ /* 0x000fe400078e0208 */
[----:B-1----:R-:W-:Y:S01]  /*0500*/  IMAD.WIDE R26, R23, 0x4, R26 ;  /* 0x00000004171a7825 */ /* 0x002fe200078e021a */
[----:B------:R-:W-:Y:S01]  /*0510*/  LEA R21, R10, UR5, 0x2 ;  /* 0x000000050a157c11 */ /* 0x000fe2000f8e10ff */
[----:B--2---:R-:W1:Y:S01]  /*0520*/  LDC.64 R14, c[0x0][0x3e0] ;  /* 0x0000f800ff0e7b82 */ /* 0x004e620000000a00 */
[C---:B------:R-:W-:Y:S02]  /*0530*/  LEA R18, R12.reuse, UR10, 0x2 ;  /* 0x0000000a0c127c11 */ /* 0x040fe4000f8e10ff */
[C---:B------:R-:W-:Y:S01]  /*0540*/  LEA R20, R12.reuse, UR7, 0x2 ;  /* 0x000000070c147c11 */ /* 0x040fe2000f8e10ff */
[----:B------:R-:W-:Y:S01]  /*0550*/  LDS R0, [R21] ;  /* 0x0000000015007984 */ /* 0x000fe20000000800 */
[----:B------:R-:W-:-:S03]  /*0560*/  LEA R12, R12, UR4, 0x2 ;  /* 0x000000040c0c7c11 */ /* 0x000fc6000f8e10ff */
[----:B------:R-:W2:Y:S01]  /*0570*/  LDS R9, [R18] ;  /* 0x0000000012097984 */ /* 0x000ea20000000800 */
[----:B0-----:R-:W-:-:S03]  /*0580*/  IMAD.WIDE R2, R23, 0x4, R2 ;  /* 0x0000000417027825 */ /* 0x001fc600078e0202 */
[----:B------:R-:W-:Y:S04]  /*0590*/  LDS R11, [R21+0x14] ;  /* 0x00001400150b7984 */ /* 0x000fe80000000800 */
[----:B------:R-:W0:Y:S04]  /*05a0*/  LDS R24, [R18+0x4] ;  /* 0x0000040012187984 */ /* 0x000e280000000800 */
[----:B------:R1:W5:Y:S01]  /*05b0*/  LDG.E R2, desc[UR8][R2.64] ;  /* 0x0000000802027981 */ /* 0x000362000c1e1900 */
[----:B---3--:R-:W-:-:S03]  /*05c0*/  IMAD.WIDE R16, R23, 0x4, R16 ;  /* 0x0000000417107825 */ /* 0x008fc600078e0210 */
[----:B------:R-:W3:Y:S04]  /*05d0*/  LDS R19, [R20] ;  /* 0x0000000014137984 */ /* 0x000ee80000000800 */
[----:B------:R2:W5:Y:S04]  /*05e0*/  LDG.E R5, desc[UR8][R26.64] ;  /* 0x000000081a057981 */ /* 0x000568000c1e1900 */
[----:B-1----:R-:W1:Y:S04]  /*05f0*/  LDS R3, [R12] ;  /* 0x000000000c037984 */ /* 0x002e680000000800 */
[----:B------:R-:W-:Y:S04]  /*0600*/  LDS R22, [R21+0x28] ;  /* 0x0000280015167984 */ /* 0x000fe80000000800 */
[----:B------:R-:W1:Y:S01]  /*0610*/  LDS R25, [R18+0x8] ;  /* 0x0000080012197984 */ /* 0x000e620000000800 */
[----:B------:R-:W-:-:S03]  /*0620*/  IMAD.WIDE R14, R23, 0x4, R14 ;  /* 0x00000004170e7825 */ /* 0x000fc600078e020e */
[----:B--2---:R-:W-:Y:S01]  /*0630*/  LDS R26, [R20+0x8] ;  /* 0x00000800141a7984 */ /* 0x004fe20000000800 */
[----:B------:R-:W-:-:S03]  /*0640*/  FFMA R29, R0, R9, RZ ;  /* 0x00000009001d7223 */ /* 0x000fc600000000ff */
[----:B------:R3:W2:Y:S01]  /*0650*/  LDG.E R9, desc[UR8][R16.64] ;  /* 0x0000000810097981 */ /* 0x0006a2000c1e1900 */
[----:B0-----:R-:W-:-:S03]  /*0660*/  FFMA R29, R11, R24, R29 ;  /* 0x000000180b1d7223 */ /* 0x001fc6000000001d */
[----:B------:R-:W0:Y:S01]  /*0670*/  LDS R24, [R12+0x4] ;  /* 0x000004000c187984 */ /* 0x000e220000000800 */
[----:B---3--:R-:W-:-:S03]  /*0680*/  FFMA R16, R0, R19, RZ ;  /* 0x0000001300107223 */ /* 0x008fc600000000ff */
[----:B------:R3:W2:Y:S01]  /*0690*/  LDG.E R19, desc[UR8][R14.64] ;  /* 0x000000080e137981 */ /* 0x0006a2000c1e1900 */
[----:B-1----:R-:W-:-:S03]  /*06a0*/  FFMA R27, R0, R3, RZ ;  /* 0x00000003001b7223 */ /* 0x002fc600000000ff */
[----:B------:R-:W-:Y:S04]  /*06b0*/  LDS R0, [R21+0x3c] ;  /* 0x00003c0015007984 */ /* 0x000fe80000000800 */
[----:B------:R-:W1:Y:S01]  /*06c0*/  LDS R3, [R18+0xc] ;  /* 0x00000c0012037984 */ /* 0x000e620000000800 */
[----:B------:R-:W-:-:S03]  /*06d0*/  FFMA R25, R22, R25, R29 ;  /* 0x0000001916197223 */ /* 0x000fc6000000001d */
[----:B------:R-:W3:Y:S01]  /*06e0*/  LDS R29, [R20+0x4] ;  /* 0x00000400141d7984 */ /* 0x000ee20000000800 */
[----:B0-----:R-:W-:-:S03]  /*06f0*/  FFMA R17, R11, R24, R27 ;  /* 0x000000180b117223 */ /* 0x001fc6000000001b */
[----:B------:R-:W0:Y:S01]  /*0700*/  LDS R24, [R12+0x8] ;  /* 0x000008000c187984 */ /* 0x000e220000000800 */
[----:B-1----:R-:W-:-:S03]  /*0710*/  FFMA R27, R0, R3, R25 ;  /* 0x00000003001b7223 */ /* 0x002fc60000000019 */
[----:B------:R-:W1:Y:S01]  /*0720*/  LDS R25, [R20+0xc] ;  /* 0x00000c0014197984 */ /* 0x000e620000000800 */
[----:B---3--:R-:W-:-:S03]  /*0730*/  FFMA R29, R11, R29, R16 ;  /* 0x0000001d0b1d7223 */ /* 0x008fc60000000010 */
[----:B------:R3:W-:Y:S04]  /*0740*/  LDS R16, [R21+0x50] ;  /* 0x0000500015107984 */ /* 0x0007e80000000800 */
[----:B------:R-:W1:Y:S04]  /*0750*/  LDS R11, [R18+0x10] ;  /* 0x00001000120b7984 */ /* 0x000e680000000800 */
[----:B------:R-:W1:Y:S01]  /*0760*/  LDS R3, [R12+0xc] ;  /* 0x00000c000c037984 */ /* 0x000e620000000800 */
[----:B------:R-:W-:Y:S01]  /*0770*/  IADD3 R8, PT, PT, R10, R8, RZ ;  /* 0x000000080a087210 */ /* 0x000fe20007ffe0ff */
[----:B------:R-:W-:Y:S01]  /*0780*/  FFMA R29, R22, R26, R29 ;  /* 0x0000001a161d7223 */ /* 0x000fe2000000001d */
[----:B------:R-:W-:Y:S01]  /*0790*/  LEA R14, R13, UR5, 0x2 ;  /* 0x000000050d0e7c11 */ /* 0x000fe2000f8e10ff */
[----:B------:R-:W1:Y:S01]  /*07a0*/  LDS R18, [R12+0x10] ;  /* 0x000010000c127984 */ /* 0x000e620000000800 */
[----:B---3--:R-:W-:Y:S01]  /*07b0*/  LEA R21, R8, UR4, 0x2 ;  /* 0x0000000408157c11 */ /* 0x008fe2000f8e10ff */
[----:B0-----:R-:W-:Y:S01]  /*07c0*/  FFMA R24, R22, R24, R17 ;  /* 0x0000001816187223 */ /* 0x001fe20000000011 */
[----:B------:R-:W-:-:S03]  /*07d0*/  LEA R17, R8, UR10, 0x2 ;  /* 0x0000000a08117c11 */ /* 0x000fc6000f8e10ff */
[----:B------:R-:W-:Y:S01]  /*07e0*/  LDS R15, [R21] ;  /* 0x00000000150f7984 */ /* 0x000fe20000000800 */
[----:B------:R-:W-:-:S03]  /*07f0*/  LEA R22, R8, UR7, 0x2 ;  /* 0x0000000708167c11 */ /* 0x000fc6000f8e10ff */
[----:B------:R-:W-:Y:S04]  /*0800*/  LDS R12, [R21+0x14] ;  /* 0x00001400150c7984 */ /* 0x000fe80000000800 */
[----:B------:R-:W-:Y:S04]  /*0810*/  LDS R20, [R20+0x10] ;  /* 0x0000100014147984 */ /* 0x000fe80000000800 */
[----:B------:R-:W-:Y:S01]  /*0820*/  LDS R26, [R17+0x3c] ;  /* 0x00003c00111a7984 */ /* 0x000fe20000000800 */
[----:B-1----:R-:W-:Y:S01]  /*0830*/  FFMA R25, R0, R25, R29 ;  /* 0x0000001900197223 */ /* 0x002fe2000000001d */
[----:B------:R-:W-:-:S02]  /*0840*/  FFMA R11, R16, R11, R27 ;  /* 0x0000000b100b7223 */ /* 0x000fc4000000001b */
[----:B------:R-:W-:Y:S01]  /*0850*/  LDS R27, [R17] ;  /* 0x00000000111b7984 */ /* 0x000fe20000000800 */
[----:B------:R-:W-:-:S03]  /*0860*/  FFMA R29, R0, R3, R24 ;  /* 0x00000003001d7223 */ /* 0x000fc60000000018 */
[----:B------:R-:W0:Y:S04]  /*0870*/  LDS R0, [R14] ;  /* 0x000000000e007984 */ /* 0x000e280000000800 */
[----:B------:R-:W1:Y:S01]  /*0880*/  LDS R3, [R22] ;  /* 0x0000000016037984 */ /* 0x000e620000000800 */
[----:B------:R-:W-:-:S03]  /*0890*/  FFMA R18, R16, R18, R29 ;  /* 0x0000001210127223 */ /* 0x000fc6000000001d */
[----:B------:R-:W-:Y:S04]  /*08a0*/  LDS R29, [R22+0x14] ;  /* 0x00001400161d7984 */ /* 0x000fe80000000800 */
[----:B------:R-:W-:Y:S01]  /*08b0*/  LDS R24, [R17+0x50] ;  /* 0x0000500011187984 */ /* 0x000fe20000000800 */
[C---:B0-----:R-:W-:Y:S01]  /*08c0*/  FFMA R27, R0.reuse, R27, RZ ;  /* 0x0000001b001b7223 */ /* 0x041fe200000000ff */
[C---:B------:R-:W-:Y:S01]  /*08d0*/  FFMA R15, R0.reuse, R15, RZ ;  /* 0x0000000f000f7223 */ /* 0x040fe200000000ff */
[----:B-1----:R-:W-:Y:S02]  /*08e0*/  FFMA R8, R0, R3, RZ ;  /* 0x0000000300087223 */ /* 0x002fe400000000ff */
[----:B------:R-:W0:Y:S04]  /*08f0*/  LDS R0, [R14+0x14] ;  /* 0x000014000e007984 */ /* 0x000e280000000800 */
[----:B------:R-:W1:Y:S01]  /*0900*/  LDS R3, [R17+0x14] ;  /* 0x0000140011037984 */ /* 0x000e620000000800 */
[C---:B0-----:R-:W-:Y:S01]  /*0910*/  FFMA R8, R0.reuse, R29, R8 ;  /* 0x0000001d00087223 */ /* 0x041fe20000000008 */
[----:B------:R-:W-:-:S02]  /*0920*/  FFMA R12, R0, R12, R15 ;  /* 0x0000000c000c7223 */ /* 0x000fc4000000000f */
[----:B------:R-:W-:Y:S01]  /*0930*/  LDS R29, [R21+0x28] ;  /* 0x00002800151d7984 */ /* 0x000fe20000000800 */
[----:B-1----:R-:W-:-:S03]  /*0940*/  FFMA R3, R0, R3, R27 ;  /* 0x0000000300037223 */ /* 0x002fc6000000001b */
[----:B------:R-:W0:Y:S04]  /*0950*/  LDS R0, [R14+0x28] ;  /* 0x000028000e007984 */ /* 0x000e280000000800 */
[----:B------:R-:W1:Y:S04]  /*0960*/  LDS R15, [R17+0x28] ;  /* 0x00002800110f7984 */ /* 0x000e680000000800 */
[----:B------:R-:W3:Y:S01]  /*0970*/  LDS R27, [R22+0x28] ;  /* 0x00002800161b7984 */ /* 0x000ee20000000800 */
[----:B------:R-:W-:-:S03]  /*0980*/  FFMA R25, R16, R20, R25 ;  /* 0x0000001410197223 */ /* 0x000fc60000000019 */
[----:B------:R-:W-:Y:S04]  /*0990*/  LDS R16, [R14+0x3c] ;  /* 0x00003c000e107984 */ /* 0x000fe80000000800 */
[----:B------:R-:W4:Y:S01]  /*09a0*/  LDS R20, [R22+0x3c] ;  /* 0x00003c0016147984 */ /* 0x000f220000000800 */
[----:B0-----:R-:W-:-:S03]  /*09b0*/  FFMA R12, R0, R29, R12 ;  /* 0x0000001d000c7223 */ /* 0x001fc6000000000c */
[----:B------:R-:W0:Y:S01]  /*09c0*/  LDS R29, [R21+0x3c] ;  /* 0x00003c00151d7984 */ /* 0x000e220000000800 */
[----:B-1----:R-:W-:-:S03]  /*09d0*/  FFMA R3, R0, R15, R3 ;  /* 0x0000000f00037223 */ /* 0x002fc60000000003 */
[----:B------:R-:W-:Y:S01]  /*09e0*/  LDS R15, [R21+0x50] ;  /* 0x00005000150f7984 */ /* 0x000fe20000000800 */
[----:B---3--:R-:W-:-:S03]  /*09f0*/  FFMA R8, R0, R27, R8 ;  /* 0x0000001b00087223 */ /* 0x008fc60000000008 */
[----:B------:R-:W1:Y:S04]  /*0a00*/  LDS R0, [R14+0x50] ;  /* 0x000050000e007984 */ /* 0x000e680000000800 */
[----:B------:R-:W3:Y:S01]  /*0a10*/  LDS R27, [R22+0x50] ;  /* 0x00005000161b7984 */ /* 0x000ee20000000800 */
[----:B------:R-:W-:Y:S02]  /*0a20*/  IMAD R10, R13, 0x5, R10 ;  /* 0x000000050d0a7824 */ /* 0x000fe400078e020a */
[C---:B----4-:R-:W-:Y:S01]  /*0a30*/  FFMA R20, R16.reuse, R20, R8 ;  /* 0x0000001410147223 */ /* 0x050fe20000000008 */
[----:B------:R-:W-:Y:S01]  /*0a40*/  FFMA R3, R16, R26, R3 ;  /* 0x0000001a10037223 */ /* 0x000fe20000000003 */
[----:B------:R-:W-:Y:S01]  /*0a50*/  LEA R28, R28, UR5, 0x2 ;  /* 0x000000051c1c7c11 */ /* 0x000fe2000f8e10ff */
[----:B0-----:R-:W-:-:S02]  /*0a60*/  FFMA R12, R16, R29, R12 ;  /* 0x0000001d100c7223 */ /* 0x001fc4000000000c */
[----:B------:R-:W0:Y:S01]  /*0a70*/  LDC.64 R16, c[0x0][0x400] ;  /* 0x00010000ff107b82 */ /* 0x000e220000000a00 */
[C---:B-1----:R-:W-:Y:S01]  /*0a80*/  FFMA R8, R0.reuse, R24, R3 ;  /* 0x0000001800087223 */ /* 0x042fe20000000003 */
[C---:B------:R-:W-:Y:S01]  /*0a90*/  FFMA R14, R0.reuse, R15, R12 ;  /* 0x0000000f000e7223 */ /* 0x040fe2000000000c */
[----:B------:R-:W-:Y:S01]  /*0aa0*/  LDS R3, [R28] ;  /* 0x000000001c037984 */ /* 0x000fe20000000800 */
[----:B---3--:R-:W-:Y:S01]  /*0ab0*/  FFMA R26, R0, R27, R20 ;  /* 0x0000001b001a7223 */ /* 0x008fe20000000014 */
[----:B------:R-:W-:Y:S01]  /*0ac0*/  LEA R27, R10, UR10, 0x2 ;  /* 0x0000000a0a1b7c11 */ /* 0x000fe2000f8e10ff */
[-C--:B------:R-:W-:Y:S01]  /*0ad0*/  FMUL R0, R8, R7.reuse ;  /* 0x0000000708007220 */ /* 0x080fe20000400000 */
[----:B------:R-:W-:Y:S01]  /*0ae0*/  LDS R12, [R28+0x14] ;  /* 0x000014001c0c7984 */ /* 0x000fe20000000800 */
[-C--:B------:R-:W-:Y:S01]  /*0af0*/  FMUL R22, R26, R7.reuse ;  /* 0x000000071a167220 */ /* 0x080fe20000400000 */
[----:B------:R-:W-:Y:S02]  /*0b00*/  FMUL R7, R14, R7 ;  /* 0x000000070e077220 */ /* 0x000fe40000400000 */
[----:B------:R-:W1:Y:S01]  /*0b10*/  LDS R20, [R27] ;  /* 0x000000001b147984 */ /* 0x000e620000000800 */
[-C--:B-----5:R-:W-:Y:S01]  /*0b20*/  FFMA R13, R11, R2.reuse, R0 ;  /* 0x000000020b0d7223 */ /* 0x0a0fe20000000000 */
[-C--:B------:R-:W-:Y:S01]  /*0b30*/  FFMA R22, R25, R2.reuse, R22 ;  /* 0x0000000219167223 */ /* 0x080fe20000000016 */
[----:B------:R-:W-:Y:S01]  /*0b40*/  FFMA R0, R18, R2, R7 ;  /* 0x0000000212007223 */ /* 0x000fe20000000007 */
[----:B------:R-:W3:Y:S01]  /*0b50*/  LDS R24, [R27+0x64] ;  /* 0x000064001b187984 */ /* 0x000ee20000000800 */
[-C--:B------:R-:W-:Y:S01]  /*0b60*/  FMUL R2, R8, R5.reuse ;  /* 0x0000000508027220 */ /* 0x080fe20000400000 */
[-C--:B------:R-:W-:Y:S01]  /*0b70*/  FMUL R7, R26, R5.reuse ;  /* 0x000000051a077220 */ /* 0x080fe20000400000 */
[----:B------:R-:W-:Y:S01]  /*0b80*/  FMUL R15, R14, R5 ;  /* 0x000000050e0f7220 */ /* 0x000fe20000400000 */
[----:B0-----:R-:W-:-:S04]  /*0b90*/  IMAD.WIDE R16, R23, 0x4, R16 ;  /* 0x0000000417107825 */ /* 0x001fc800078e0210 */
[-C--:B------:R-:W-:Y:S01]  /*0ba0*/  FFMA R5, R11, R4.reuse, R2 ;  /* 0x000000040b057223 */ /* 0x080fe20000000002 */
[-C--:B------:R-:W-:Y:S01]  /*0bb0*/  FFMA R2, R25, R4.reuse, R7 ;  /* 0x0000000419027223 */ /* 0x080fe20000000007 */
[----:B------:R-:W-:Y:S01]  /*0bc0*/  FFMA R7, R18, R4, R15 ;  /* 0x0000000412077223 */ /* 0x000fe2000000000f */
[-C--:B--2---:R-:W-:Y:S01]  /*0bd0*/  FMUL R8, R8, R9.reuse ;  /* 0x0000000908087220 */ /* 0x084fe20000400000 */
[-C--:B------:R-:W-:Y:S01]  /*0be0*/  FMUL R4, R26, R9.reuse ;  /* 0x000000091a047220 */ /* 0x080fe20000400000 */
[----:B------:R-:W-:Y:S01]  /*0bf0*/  FMUL R9, R14, R9 ;  /* 0x000000090e097220 */ /* 0x000fe20000400000 */
[----:B------:R0:W2:Y:S01]  /*0c00*/  LDG.E R21, desc[UR8][R16.64] ;  /* 0x0000000810157981 */ /* 0x0000a2000c1e1900 */
[----:B------:R-:W0:Y:S03]  /*0c10*/  LDC.64 R14, c[0x0][0x408] ;  /* 0x00010200ff0e7b82 */ /* 0x000e260000000a00 */
[----:B------:R-:W-:Y:S01]  /*0c20*/  LDS R29, [R27+0xc8] ;  /* 0x0000c8001b1d7984 */ /* 0x000fe20000000800 */
[----:B0-----:R-:W-:-:S04]  /*0c30*/  IMAD.WIDE R16, R23, 0x4, R14 ;  /* 0x0000000417107825 */ /* 0x001fc800078e020e */
[----:B-1----:R-:W-:-:S04]  /*0c40*/  FFMA R15, R3, R20, RZ ;  /* 0x00000014030f7223 */ /* 0x002fc800000000ff */
[----:B---3--:R-:W-:Y:S01]  /*0c50*/  FFMA R24, R12, R24, R15 ;  /* 0x000000180c187223 */ /* 0x008fe2000000000f */
[----:B------:R-:W-:Y:S01]  /*0c60*/  FFMA R9, R18, R19, R9 ;  /* 0x0000001312097223 */ /* 0x000fe20000000009 */
[----:B------:R-:W0:Y:S01]  /*0c70*/  LDC.64 R14, c[0x0][0x410] ;  /* 0x00010400ff0e7b82 */ /* 0x000e220000000a00 */
[----:B------:R-:W1:Y:S04]  /*0c80*/  LDS R18, [R28+0x28] ;  /* 0x000028001c127984 */ /* 0x000e680000000800 */
[----:B------:R3:W4:Y:S04]  /*0c90*/  LDG.E R20, desc[UR8][R16.64] ;  /* 0x0000000810147981 */ /* 0x000728000c1e1900 */
[----:B---3--:R-:W-:Y:S04]  /*0ca0*/  LDS R16, [R27+0x12c] ;  /* 0x00012c001b107984 */ /* 0x008fe80000000800 */
[----:B------:R-:W-:Y:S01]  /*0cb0*/  LDS R27, [R27+0x190] ;  /* 0x000190001b1b7984 */ /* 0x000fe20000000800 */
[----:B0-----:R-:W-:-:S03]  /*0cc0*/  IMAD.WIDE R14, R23, 0x4, R14 ;  /* 0x00000004170e7825 */ /* 0x001fc600078e020e */
[----:B------:R-:W0:Y:S01]  /*0cd0*/  LDS R23, [R28+0x3c] ;  /* 0x00003c001c177984 */ /* 0x000e220000000800 */
[----:B-1----:R-:W-:-:S03]  /*0ce0*/  FFMA R26, R18, R29, R24 ;  /* 0x0000001d121a7223 */ /* 0x002fc60000000018 */
[----:B------:R1:W3:Y:S04]  /*0cf0*/  LDG.E R24, desc[UR8][R14.64] ;  /* 0x000000080e187981 */ /* 0x0002e8000c1e1900 */
[----:B------:R-:W-:Y:S01]  /*0d00*/  LDS R29, [R28+0x50] ;  /* 0x000050001c1d7984 */ /* 0x000fe20000000800 */
[----:B-1----:R-:W-:-:S05]  /*0d10*/  LEA R14, R10, UR7, 0x2 ;  /* 0x000000070a0e7c11 */ /* 0x002fca000f8e10ff */
[----:B------:R-:W-:Y:S01]  /*0d20*/  LDS R15, [R14+0x64] ;  /* 0x000064000e0f7984 */ /* 0x000fe20000000800 */
[----:B0-----:R-:W-:-:S03]  /*0d30*/  FFMA R26, R23, R16, R26 ;  /* 0x00000010171a7223 */ /* 0x001fc6000000001a */
[----:B------:R-:W0:Y:S01]  /*0d40*/  LDS R16, [R14] ;  /* 0x000000000e107984 */ /* 0x000e220000000800 */
[----:B------:R-:W-:Y:S01]  /*0d50*/  LEA R10, R10, UR4, 0x2 ;  /* 0x000000040a0a7c11 */ /* 0x000fe2000f8e10ff */
[----:B------:R-:W-:Y:S01]  /*0d60*/  FFMA R4, R25, R19, R4 ;  /* 0x0000001319047223 */ /* 0x000fe20000000004 */
[----:B------:R-:W1:Y:S03]  /*0d70*/  LDCU UR4, c[0x0][0x3bc] ;  /* 0x00007780ff0477ac */ /* 0x000e660008000800 */
[----:B------:R-:W5:Y:S01]  /*0d80*/  LDS R28, [R10] ;  /* 0x000000000a1c7984 */ /* 0x000f620000000800 */
[----:B0-----:R-:W-:-:S03]  /*0d90*/  FFMA R17, R3, R16, RZ ;  /* 0x0000001003117223 */ /* 0x001fc600000000ff */
[----:B------:R-:W0:Y:S01]  /*0da0*/  LDS R16, [R14+0xc8] ;  /* 0x0000c8000e107984 */ /* 0x000e220000000800 */
[----:B------:R-:W-:-:S03]  /*0db0*/  FFMA R17, R12, R15, R17 ;  /* 0x0000000f0c117223 */ /* 0x000fc60000000011 */
[----:B------:R-:W1:Y:S01]  /*0dc0*/  LDS R15, [R10+0x64] ;  /* 0x000064000a0f7984 */ /* 0x000e620000000800 */
[----:B-----5:R-:W-:Y:S01]  /*0dd0*/  FFMA R3, R3, R28, RZ ;  /* 0x0000001c03037223 */ /* 0x020fe200000000ff */
[----:B0-----:R-:W-:Y:S02]  /*0de0*/  FFMA R16, R18, R16, R17 ;  /* 0x0000001012107223 */ /* 0x001fe40000000011 */
[----:B------:R-:W0:Y:S01]  /*0df0*/  LDS R17, [R14+0x12c] ;  /* 0x00012c000e117984 */ /* 0x000e220000000800 */
[----:B-1----:R-:W-:-:S03]  /*0e00*/  FFMA R3, R12, R15, R3 ;  /* 0x0000000f0c037223 */ /* 0x002fc60000000003 */
[----:B------:R-:W1:Y:S01]  /*0e10*/  LDS R12, [R10+0xc8] ;  /* 0x0000c8000a0c7984 */ /* 0x000e620000000800 */
[----:B------:R-:W-:-:S03]  /*0e20*/  FFMA R26, R29, R27, R26 ;  /* 0x0000001b1d1a7223 */ /* 0x000fc6000000001a */
[----:B------:R-:W5:Y:S04]  /*0e30*/  LDS R15, [R10+0x12c] ;  /* 0x00012c000a0f7984 */ /* 0x000f680000000800 */
[----:B------:R-:W5:Y:S01]  /*0e40*/  LDS R27, [R10+0x190] ;  /* 0x000190000a1b7984 */ /* 0x000f620000000800 */
[----:B0-----:R-:W-:-:S03]  /*0e50*/  FFMA R16, R23, R17, R16 ;  /* 0x0000001117107223 */ /* 0x001fc60000000010 */
[----:B------:R0:W2:Y:S01]  /*0e60*/  LDS R17, [R14+0x190] ;  /* 0x000190000e117984 */ /* 0x0000a20000000800 */
[----:B-1----:R-:W-:-:S04]  /*0e70*/  FFMA R12, R18, R12, R3 ;  /* 0x0000000c120c7223 */ /* 0x002fc80000000003 */
[----:B-----5:R-:W-:Y:S02]  /*0e80*/  FFMA R12, R23, R15, R12 ;  /* 0x0000000f170c7223 */ /* 0x020fe4000000000c */
[----:B0-----:R-:W0:Y:S02]  /*0e90*/  LDC.64 R14, c[0x0][0x390] ;  /* 0x0000e400ff0e7b82 */ /* 0x001e240000000a00 */
[C---:B------:R-:W-:Y:S01]  /*0ea0*/  FFMA R18, R29.reuse, R27, R12 ;  /* 0x0000001b1d127223 */ /* 0x040fe2000000000c */
[----:B--2---:R-:W-:-:S05]  /*0eb0*/  FFMA R23, R29, R17, R16 ;  /* 0x000000111d177223 */ /* 0x004fca0000000010 */
[----:B------:R-:W1:Y:S08]  /*0ec0*/  LDC.64 R28, c[0x0][0x380] ;  /* 0x0000e000ff1c7b82 */ /* 0x000e700000000a00 */
[----:B------:R-:W2:Y:S01]  /*0ed0*/  LDC.64 R16, c[0x0][0x388] ;  /* 0x0000e200ff107b82 */ /* 0x000ea20000000a00 */
[----:B0-----:R-:W-:-:S05]  /*0ee0*/  IMAD.WIDE R14, R6, 0x4, R14 ;  /* 0x00000004060e7825 */ /* 0x001fca00078e020e */
[----:B------:R0:W5:Y:S01]  /*0ef0*/  LDG.E R10, desc[UR8][R14.64] ;  /* 0x000000080e0a7981 */ /* 0x000162000c1e1900 */
[C---:B-1----:R-:W-:Y:S01]  /*0f00*/  IMAD.WIDE R28, R6.reuse, 0x4, R28 ;  /* 0x00000004061c7825 */ /* 0x042fe200078e021c */
[----:B0-----:R-:W0:Y:S04]  /*0f10*/  LDC.64 R14, c[0x0][0x3a0] ;  /* 0x0000e800ff0e7b82 */ /* 0x001e280000000a00 */
[----:B------:R1:W5:Y:S04]  /*0f20*/  LDG.E R12, desc[UR8][R28.64] ;  /* 0x000000081c0c7981 */ /* 0x000368000c1e1900 */
[----:B-1----:R-:W1:Y:S01]  /*0f30*/  LDC.64 R28, c[0x0][0x3a8] ;  /* 0x0000ea00ff1c7b82 */ /* 0x002e620000000a00 */
[----:B--2---:R-:W-:-:S05]  /*0f40*/  IMAD.WIDE R16, R6, 0x4, R16 ;  /* 0x0000000406107825 */ /* 0x004fca00078e0210 */
[----:B------:R2:W5:Y:S02]  /*0f50*/  LDG.E R3, desc[UR8][R16.64] ;  /* 0x0000000810037981 */ /* 0x000564000c1e1900 */
[----:B--2---:R-:W2:Y:S01]  /*0f60*/  LDC.64 R16, c[0x0][0x398] ;  /* 0x0000e600ff107b82 */ /* 0x004ea20000000a00 */
[----:B-1----:R-:W-:-:S06]  /*0f70*/  IMAD.WIDE R28, R6, 0x4, R28 ;  /* 0x00000004061c7825 */ /* 0x002fcc00078e021c */
[----:B------:R-:W5:Y:S01]  /*0f80*/  LDG.E R28, desc[UR8][R28.64] ;  /* 0x000000081c1c7981 */ /* 0x000f62000c1e1900 */
[----:B0-----:R-:W-:-:S06]  /*0f90*/  IMAD.WIDE R14, R6, 0x4, R14 ;  /* 0x00000004060e7825 */ /* 0x001fcc00078e020e */
[----:B------:R0:W5:Y:S01]  /*0fa0*/  LDG.E R14, desc[UR8][R14.64] ;  /* 0x000000080e0e7981 */ /* 0x000162000c1e1900 */
[----:B--2---:R-:W-:-:S05]  /*0fb0*/  IMAD.WIDE R16, R6, 0x4, R16 ;  /* 0x0000000406107825 */ /* 0x004fca00078e0210 */
[----:B------:R1:W2:Y:S01]  /*0fc0*/  LDG.E R27, desc[UR8][R16.64] ;  /* 0x00000008101b7981 */ /* 0x0002a2000c1e1900 */
[----:B------:R-:W-:Y:S01]  /*0fd0*/  FFMA R13, R26, R21, R13 ;  /* 0x000000151a0d7223 */ /* 0x000fe2000000000d */
[----:B----4-:R-:W-:Y:S01]  /*0fe0*/  FFMA R2, R23, R20, R2 ;  /* 0x0000001417027223 */ /* 0x010fe20000000002 */
[----:B0-----:R-:W-:-:S03]  /*0ff0*/  FFMA R15, R11, R19, R8 ;  /* 0x000000130b0f7223 */ /* 0x001fc60000000008 */
[----:B-1----:R-:W-:Y:S01]  /*1000*/  FADD R16, R13, R2 ;  /* 0x000000020d107221 */ /* 0x002fe20000000000 */
[----:B------:R-:W-:Y:S01]  /*1010*/  FFMA R5, R26, R20, R5 ;  /* 0x000000141a057223 */ /* 0x000fe20000000005 */
[----:B---3--:R-:W-:Y:S02]  /*1020*/  FFMA R11, R18, R24, R9 ;  /* 0x00000018120b7223 */ /* 0x008fe40000000009 */
[----:B------:R-:W0:Y:S02]  /*1030*/  LDC.64 R8, c[0x0][0x3b0] ;  /* 0x0000ec00ff087b82 */ /* 0x000e240000000a00 */
[----:B------:R-:W-:Y:S01]  /*1040*/  FADD R11, R11, R16 ;  /* 0x000000100b0b7221 */ /* 0x000fe20000000000 */
[----:B------:R-:W-:-:S03]  /*1050*/  FFMA R16, R23, R21, R22 ;  /* 0x0000001517107223 */ /* 0x000fc60000000016 */
[----:B------:R-:W-:Y:S01]  /*1060*/  FMUL R11, R11, 0.3333333432674407959 ;  /* 0x3eaaaaab0b0b7820 */ /* 0x000fe20000400000 */
[----:B------:R-:W-:-:S03]  /*1070*/  FFMA R23, R23, R24, R4 ;  /* 0x0000001817177223 */ /* 0x000fc60000000004 */
[--C-:B------:R-:W-:Y:S01]  /*1080*/  FADD R4, R13, -R11.reuse ;  /* 0x8000000b0d047221 */ /* 0x100fe20000000000 */
[----:B------:R-:W-:Y:S01]  /*1090*/  FADD R2, R2, -R11 ;  /* 0x8000000b02027221 */ /* 0x000fe20000000000 */
[----:B------:R-:W-:Y:S01]  /*10a0*/  FFMA R15, R26, R24, R15 ;  /* 0x000000181a0f7223 */ /* 0x000fe2000000000f */
[----:B------:R-:W-:Y:S01]  /*10b0*/  FADD R16, R5, R16 ;  /* 0x0000001005107221 */ /* 0x000fe20000000000 */
[C---:B------:R-:W-:Y:S01]  /*10c0*/  FFMA R0, R18.reuse, R21, R0 ;  /* 0x0000001512007223 */ /* 0x040fe20000000000 */
[C---:B------:R-:W-:Y:S01]  /*10d0*/  FADD R13, R11.reuse, R4 ;  /* 0x000000040b0d7221 */ /* 0x040fe20000000000 */
[----:B------:R-:W-:Y:S01]  /*10e0*/  FADD R5, R11, R2 ;  /* 0x000000020b057221 */ /* 0x000fe20000000000 */
[----:B------:R-:W-:Y:S01]  /*10f0*/  FFMA R18, R18, R20, R7 ;  /* 0x0000001412127223 */ /* 0x000fe20000000007 */
[----:B------:R-:W-:Y:S02]  /*1100*/  FADD R15, R15, R0 ;  /* 0x000000000f0f7221 */ /* 0x000fe40000000000 */
[----:B------:R-:W-:Y:S01]  /*1110*/  FADD R0, R13, R5 ;  /* 0x000000050d007221 */ /* 0x000fe20000000000 */
[----:B------:R-:W-:Y:S01]  /*1120*/  FADD R18, R23, R18 ;  /* 0x0000001217127221 */ /* 0x000fe20000000000 */
[----:B------:R-:W-:-:S02]  /*1130*/  IMAD R17, R6, 0x15, RZ ;  /* 0x0000001506117824 */ /* 0x000fc400078e02ff */
[----:B------:R-:W-:Y:S01]  /*1140*/  FMUL R23, R15, 0.5 ;  /* 0x3f0000000f177820 */ /* 0x000fe20000400000 */
[----:B------:R-:W-:Y:S01]  /*1150*/  FMUL R25, R18, 0.5 ;  /* 0x3f00000012197820 */ /* 0x000fe20000400000 */
[----:B0-----:R-:W-:-:S05]  /*1160*/  IMAD.WIDE R8, R17, 0x4, R8 ;  /* 0x0000000411087825 */ /* 0x001fca00078e0208 */
[----:B------:R-:W3:Y:S01]  /*1170*/  LDG.E R18, desc[UR8][R8.64+0x8] ;  /* 0x0000080808127981 */ /* 0x000ee2000c1e1900 */
[C---:B-----5:R-:W-:Y:S01]  /*1180*/  FMUL R24, R10.reuse, R25 ;  /* 0x000000190a187220 */ /* 0x060fe20000400000 */
[----:B------:R-:W-:Y:S01]  /*1190*/  FMUL R26, R10, R23 ;  /* 0x000000170a1a7220 */ /* 0x000fe20000400000 */
[C---:B------:R-:W-:Y:S01]  /*11a0*/  FADD R12, R28.reuse, R12 ;  /* 0x0000000c1c0c7221 */ /* 0x040fe20000000000 */
[----:B------:R-:W-:Y:S01]  /*11b0*/  FADD R4, R28, R3 ;  /* 0x000000031c047221 */ /* 0x000fe20000000000 */
[----:B------:R-:W-:-:S03]  /*11c0*/  FFMA R3, R11, 3, -R0 ;  /* 0x404000000b037823 */ /* 0x000fc60000000800 */
[----:B------:R-:W-:Y:S01]  /*11d0*/  FADD R7, R12, R4 ;  /* 0x000000040c077221 */ /* 0x000fe20000000000 */
[----:B------:R-:W-:-:S03]  /*11e0*/  FMUL R11, R16, 0.5 ;  /* 0x3f000000100b7820 */ /* 0x000fc60000400000 */
[----:B------:R-:W-:Y:S01]  /*11f0*/  FFMA R0, R28, 3, -R7 ;  /* 0x404000001c007823 */ /* 0x000fe20000000807 */
[-C--:B------:R-:W-:Y:S01]  /*1200*/  FMUL R16, R10, R13.reuse ;  /* 0x0000000d0a107220 */ /* 0x080fe20000400000 */
[-C--:B------:R-:W-:Y:S01]  /*1210*/  FMUL R6, R14, R13.reuse ;  /* 0x0000000d0e067220 */ /* 0x080fe20000400000 */
[-C--:B------:R-:W-:Y:S01]  /*1220*/  FMUL R21, R4, R13.reuse ;  /* 0x0000000d04157220 */ /* 0x080fe20000400000 */
[-C--:B------:R-:W-:Y:S01]  /*1230*/  FMUL R2, R0, R13.reuse ;  /* 0x0000000d00027220 */ /* 0x080fe20000400000 */
[C---:B--2---:R-:W-:Y:S01]  /*1240*/  FMUL R20, R27.reuse, R13 ;  /* 0x0000000d1b147220 */ /* 0x044fe20000400000 */
[----:B------:R-:W-:Y:S01]  /*1250*/  FMUL R15, R27, R25 ;  /* 0x000000191b0f7220 */ /* 0x000fe20000400000 */
[-C--:B------:R-:W-:Y:S01]  /*1260*/  FFMA R7, R25, R12.reuse, R6 ;  /* 0x0000000c19077223 */ /* 0x080fe20000000006 */
[-C--:B------:R-:W-:Y:S01]  /*1270*/  FFMA R13, R11, R12.reuse, R16 ;  /* 0x0000000c0b0d7223 */ /* 0x080fe20000000010 */
[C---:B------:R-:W-:Y:S01]  /*1280*/  FFMA R19, R12.reuse, R3, R2 ;  /* 0x000000030c137223 */ /* 0x040fe20000000002 */
[-C--:B------:R-:W-:Y:S01]  /*1290*/  FFMA R21, R12, R5.reuse, R21 ;  /* 0x000000050c157223 */ /* 0x080fe20000000015 */
[----:B------:R-:W-:Y:S01]  /*12a0*/  FFMA R20, R23, R12, R20 ;  /* 0x0000000c17147223 */ /* 0x000fe20000000014 */
[-C--:B------:R-:W-:Y:S01]  /*12b0*/  FMUL R6, R14, R5.reuse ;  /* 0x000000050e067220 */ /* 0x080fe20000400000 */
[-C--:B------:R-:W-:Y:S01]  /*12c0*/  FMUL R2, R27, R5.reuse ;  /* 0x000000051b027220 */ /* 0x080fe20000400000 */
[-C--:B------:R-:W-:Y:S01]  /*12d0*/  FMUL R16, R10, R5.reuse ;  /* 0x000000050a107220 */ /* 0x080fe20000400000 */
[----:B------:R-:W-:Y:S01]  /*12e0*/  FMUL R17, R0, R5 ;  /* 0x0000000500117220 */ /* 0x000fe20000400000 */
[----:B------:R-:W2:Y:S01]  /*12f0*/  LDG.E R12, desc[UR8][R8.64] ;  /* 0x00000008080c7981 */ /* 0x000ea2000c1e1900 */
[C---:B------:R-:W-:Y:S01]  /*1300*/  FMUL R22, R14.reuse, R3 ;  /* 0x000000030e167220 */ /* 0x040fe20000400000 */
[C---:B------:R-:W-:Y:S01]  /*1310*/  FFMA R15, R14.reuse, R23, R15 ;  /* 0x000000170e0f7223 */ /* 0x040fe2000000000f */
[----:B------:R-:W-:Y:S01]  /*1320*/  FFMA R14, R14, R11, R24 ;  /* 0x0000000b0e0e7223 */ /* 0x000fe20000000018 */
[-C--:B------:R-:W-:Y:S01]  /*1330*/  FFMA R6, R25, R4.reuse, R6 ;  /* 0x0000000419067223 */ /* 0x080fe20000000006 */
[-C--:B------:R-:W-:Y:S01]  /*1340*/  FFMA R2, R23, R4.reuse, R2 ;  /* 0x0000000417027223 */ /* 0x080fe20000000002 */
[----:B------:R-:W-:Y:S01]  /*1350*/  FFMA R16, R11, R4, R16 ;  /* 0x000000040b107223 */ /* 0x000fe20000000010 */
[-C--:B------:R-:W-:Y:S01]  /*1360*/  FFMA R17, R4, R3.reuse, R17 ;  /* 0x0000000304117223 */ /* 0x080fe20000000011 */
[----:B------:R-:W-:Y:S01]  /*1370*/  FMUL R24, R27, R3 ;  /* 0x000000031b187220 */ /* 0x000fe20000400000 */
[----:B------:R-:W4:Y:S01]  /*1380*/  LDG.E R4, desc[UR8][R8.64+0x4] ;  /* 0x0000040808047981 */ /* 0x000f22000c1e1900 */
[-C--:B------:R-:W-:Y:S01]  /*1390*/  FFMA R22, R25, R0.reuse, R22 ;  /* 0x0000000019167223 */ /* 0x080fe20000000016 */
[----:B------:R-:W-:Y:S01]  /*13a0*/  FFMA R27, R27, R11, R26 ;  /* 0x0000000b1b1b7223 */ /* 0x000fe2000000001a */
[----:B------:R-:W-:Y:S01]  /*13b0*/  FMUL R26, R10, R3 ;  /* 0x000000030a1a7220 */ /* 0x000fe20000400000 */
[----:B------:R-:W5:Y:S04]  /*13c0*/  LDG.E R5, desc[UR8][R8.64+0xc] ;  /* 0x00000c0808057981 */ /* 0x000f68000c1e1900 */
[----:B------:R-:W5:Y:S01]  /*13d0*/  LDG.E R25, desc[UR8][R8.64+0x10] ;  /* 0x0000100808197981 */ /* 0x000f62000c1e1900 */
[-C--:B------:R-:W-:Y:S01]  /*13e0*/  FFMA R23, R23, R0.reuse, R24 ;  /* 0x0000000017177223 */ /* 0x080fe20000000018 */
[----:B------:R-:W-:-:S02]  /*13f0*/  FFMA R3, R11, R0, R26 ;  /* 0x000000000b037223 */ /* 0x000fc4000000001a */
[----:B------:R-:W5:Y:S04]  /*1400*/  LDG.E R24, desc[UR8][R8.64+0x14] ;  /* 0x0000140808187981 */ /* 0x000f68000c1e1900 */
[----:B------:R-:W5:Y:S01]  /*1410*/  LDG.E R0, desc[UR8][R8.64+0x18] ;  /* 0x0000180808007981 */ /* 0x000f62000c1e1900 */
[----:B------:R-:W-:Y:S01]  /*1420*/  FMUL R10, R10, R11 ;  /* 0x0000000b0a0a7220 */ /* 0x000fe20000400000 */
[----:B------:R-:W-:Y:S01]  /*1430*/  FADD R11, R7, R7 ;  /* 0x00000007070b7221 */ /* 0x000fe20000000000 */
[----:B------:R-:W-:Y:S01]  /*1440*/  FADD R20, R20, R20 ;  /* 0x0000001414147221 */ /* 0x000fe20000000000 */
[----:B------:R-:W5:Y:S02]  /*1450*/  LDG.E R7, desc[UR8][R8.64+0x1c] ;  /* 0x00001c0808077981 */ /* 0x000f64000c1e1900 */
[----:B---3--:R-:W-:-:S02]  /*1460*/  FFMA R26, R11, UR4, R18 ;  /* 0x000000040b1a7c23 */ /* 0x008fc40008000012 */
[----:B------:R-:W3:Y:S04]  /*1470*/  LDG.E R11, desc[UR8][R8.64+0x20] ;  /* 0x00002008080b7981 */ /* 0x000ee8000c1e1900 */
[----:B------:R-:W3:Y:S01]  /*1480*/  LDG.E R18, desc[UR8][R8.64+0x34] ;  /* 0x0000340808127981 */ /* 0x000ee2000c1e1900 */
[----:B--2---:R-:W-:Y:S01]  /*1490*/  FFMA R21, R21, UR4, R12 ;  /* 0x0000000415157c23 */ /* 0x004fe2000800000c */
[----:B------:R-:W-:Y:S02]  /*14a0*/  FADD R12, R13, R13 ;  /* 0x0000000d0d0c7221 */ /* 0x000fe40000000000 */
[----:B------:R-:W2:Y:S01]  /*14b0*/  LDG.E R13, desc[UR8][R8.64+0x3c] ;  /* 0x00003c08080d7981 */ /* 0x000ea2000c1e1900 */
[----:B----4-:R-:W-:-:S03]  /*14c0*/  FFMA R29, R19, UR4, R4 ;  /* 0x00000004131d7c23 */ /* 0x010fc60008000004 */
[----:B------:R-:W4:Y:S01]  /*14d0*/  LDG.E R4, desc[UR8][R8.64+0x28] ;  /* 0x0000280808047981 */ /* 0x000f22000c1e1900 */
[----:B-----5:R-:W-:-:S03]  /*14e0*/  FFMA R20, R20, UR4, R5 ;  /* 0x0000000414147c23 */ /* 0x020fc60008000005 */
[----:B------:R-:W5:Y:S01]  /*14f0*/  LDG.E R5, desc[UR8][R8.64+0x24] ;  /* 0x0000240808057981 */ /* 0x000f62000c1e1900 */
[----:B------:R-:W-:Y:S01]  /*1500*/  FFMA R28, R12, UR4, R25 ;  /* 0x000000040c1c7c23 */ /* 0x000fe20008000019 */
[----:B------:R-:W-:Y:S02]  /*1510*/  FADD R25, R6, R6 ;  /* 0x0000000606197221 */ /* 0x000fe40000000000 */
[----:B------:R0:W-:Y:S04]  /*1520*/  STG.E desc[UR8][R8.64+0x4], R29 ;  /* 0x0000041d08007986 */ /* 0x0001e8000c101908 */
[----:B------:R1:W-:Y:S01]  /*1530*/  STG.E desc[UR8][R8.64], R21 ;  /* 0x0000001508007986 */ /* 0x0003e2000c101908 */
[----:B------:R-:W-:-:S03]  /*1540*/  FFMA R25, R25, UR4, R0 ;  /* 0x0000000419197c23 */ /* 0x000fc60008000000 */
[----:B------:R1:W-:Y:S01]  /*1550*/  STG.E desc[UR8][R8.64+0xc], R20 ;  /* 0x00000c1408007986 */ /* 0x0003e2000c101908 */
[----:B0-----:R-:W-:-:S03]  /*1560*/  FFMA R29, R17, UR4, R24 ;  /* 0x00000004111d7c23 */ /* 0x001fc60008000018 */
[----:B------:R-:W5:Y:S04]  /*1570*/  LDG.E R19, desc[UR8][R8.64+0x2c] ;  /* 0x00002c0808137981 */ /* 0x000f68000c1e1900 */
[----:B------:R-:W5:Y:S04]  /*1580*/  LDG.E R12, desc[UR8][R8.64+0x30] ;  /* 0x00003008080c7981 */ /* 0x000f68000c1e1900 */
[----:B------:R-:W5:Y:S04]  /*1590*/  LDG.E R17, desc[UR8][R8.64+0x38] ;  /* 0x0000380808117981 */ /* 0x000f68000c1e1900 */
[----:B------:R-:W5:Y:S04]  /*15a0*/  LDG.E R24, desc[UR8][R8.64+0x40] ;  /* 0x0000400808187981 */ /* 0x000f68000c1e1900 */
[----:B------:R-:W5:Y:S04]  /*15b0*/  LDG.E R0, desc[UR8][R8.64+0x44] ;  /* 0x0000440808007981 */ /* 0x000f68000c1e1900 */
[----:B-1----:R-:W5:Y:S04]  /*15c0*/  LDG.E R21, desc[UR8][R8.64+0x48] ;  /* 0x0000480808157981 */ /* 0x002f68000c1e1900 */
[----:B------:R-:W5:Y:S04]  /*15d0*/  LDG.E R20, desc[UR8][R8.64+0x4c] ;  /* 0x00004c0808147981 */ /* 0x000f68000c1e1900 */
[----:B------:R-:W5:Y:S01]  /*15e0*/  LDG.E R6, desc[UR8][R8.64+0x50] ;  /* 0x0000500808067981 */ /* 0x000f62000c1e1900 */
[----:B------:R-:W-:Y:S01]  /*15f0*/  FADD R2, R2, R2 ;  /* 0x0000000202027221 */ /* 0x000fe20000000000 */
[----:B------:R-:W-:Y:S01]  /*1600*/  FADD R16, R16, R16 ;  /* 0x0000001010107221 */ /* 0x000fe20000000000 */
[----:B------:R-:W-:Y:S01]  /*1610*/  FADD R22, R22, R22 ;  /* 0x0000001616167221 */ /* 0x000fe20000000000 */
[----:B------:R-:W-:Y:S01]  /*1620*/  FADD R23, R23, R23 ;  /* 0x0000001717177221 */ /* 0x000fe20000000000 */
[----:B------:R-:W-:Y:S01]  /*1630*/  FFMA R7, R2, UR4, R7 ;  /* 0x0000000402077c23 */ /* 0x000fe20008000007 */
[----:B---3--:R-:W-:Y:S01]  /*1640*/  FFMA R11, R16, UR4, R11 ;  /* 0x00000004100b7c23 */ /* 0x008fe2000800000b */
[----:B------:R-:W-:Y:S01]  /*1650*/  FADD R2, R3, R3 ;  /* 0x0000000303027221 */ /* 0x000fe20000000000 */
[----:B------:R-:W-:Y:S01]  /*1660*/  FMUL R15, R15, 4 ;  /* 0x408000000f0f7820 */ /* 0x000fe20000400000 */
[----:B------:R-:W-:Y:S01]  /*1670*/  FMUL R3, R14, 4 ;  /* 0x408000000e037820 */ /* 0x000fe20000400000 */
[----:B------:R-:W-:Y:S03]  /*1680*/  STG.E desc[UR8][R8.64+0x1c], R7 ;  /* 0x00001c0708007986 */ /* 0x000fe6000c101908 */
[----:B------:R-:W-:Y:S01]  /*1690*/  FFMA R3, R3, UR4, R18 ;  /* 0x0000000403037c23 */ /* 0x000fe20008000012 */
[----:B------:R-:W-:Y:S04]  /*16a0*/  STG.E desc[UR8][R8.64+0x20], R11 ;  /* 0x0000200b08007986 */ /* 0x000fe8000c101908 */
[----:B------:R-:W-:Y:S04]  /*16b0*/  STG.E desc[UR8][R8.64+0x8], R26 ;  /* 0x0000081a08007986 */ /* 0x000fe8000c101908 */
[----:B------:R-:W-:Y:S04]  /*16c0*/  STG.E desc[UR8][R8.64+0x10], R28 ;  /* 0x0000101c08007986 */ /* 0x000fe8000c101908 */
[----:B------:R-:W-:Y:S04]  /*16d0*/  STG.E desc[UR8][R8.64+0x14], R29 ;  /* 0x0000141d08007986 */ /* 0x000fe8000c101908 */
[----:B------:R-:W-:Y:S04]  /*16e0*/  STG.E desc[UR8][R8.64+0x18], R25 ;  /* 0x0000181908007986 */ /* 0x000fe8000c101908 */
[----:B------:R-:W-:Y:S01]  /*16f0*/  STG.E desc[UR8][R8.64+0x34], R3 ;  /* 0x0000340308007986 */ /* 0x000fe2000c101908 */
[----:B--2---:R-:W-:Y:S01]  /*1700*/  FFMA R13, R10, UR4, R13 ;  /* 0x000000040a0d7c23 */ /* 0x004fe2000800000d */
[----:B----4-:R-:W-:Y:S01]  /*1710*/  FFMA R23, R23, UR4, R4 ;  /* 0x0000000417177c23 */ /* 0x010fe20008000004 */
[----:B------:R-:W-:Y:S01]  /*1720*/  FMUL R4, R27, 4 ;  /* 0x408000001b047820 */ /* 0x000fe20000400000 */
[----:B-----5:R-:W-:-:S03]  /*1730*/  FFMA R5, R22, UR4, R5 ;  /* 0x0000000416057c23 */ /* 0x020fc60008000005 */
[----:B------:R-:W-:Y:S04]  /*1740*/  STG.E desc[UR8][R8.64+0x28], R23 ;  /* 0x0000281708007986 */ /* 0x000fe8000c101908 */
[----:B------:R0:W-:Y:S04]  /*1750*/  STG.E desc[UR8][R8.64+0x24], R5 ;  /* 0x0000240508007986 */ /* 0x0001e8000c101908 */
[----:B------:R-:W-:Y:S01]  /*1760*/  STG.E desc[UR8][R8.64+0x3c], R13 ;  /* 0x00003c0d08007986 */ /* 0x000fe2000c101908 */
[----:B------:R-:W-:Y:S01]  /*1770*/  FFMA R19, R2, UR4, R19 ;  /* 0x0000000402137c23 */ /* 0x000fe20008000013 */
[----:B------:R-:W-:Y:S01]  /*1780*/  FFMA R15, R15, UR4, R12 ;  /* 0x000000040f0f7c23 */ /* 0x000fe2000800000c */
[----:B------:R-:W-:Y:S01]  /*1790*/  FFMA R17, R4, UR4, R17 ;  /* 0x0000000404117c23 */ /* 0x000fe20008000011 */
[----:B0-----:R-:W-:Y:S01]  /*17a0*/  FADD R5, R24, +QNAN ;  /* 0x7fc0000018057421 */ /* 0x001fe20000000000 */
[----:B------:R-:W-:Y:S01]  /*17b0*/  FADD R7, R0, +QNAN ;  /* 0x7fc0000000077421 */ /* 0x000fe20000000000 */
[----:B------:R-:W-:Y:S01]  /*17c0*/  FADD R21, R21, +QNAN ;  /* 0x7fc0000015157421 */ /* 0x000fe20000000000 */
[----:B------:R-:W-:Y:S01]  /*17d0*/  FADD R11, R20, +QNAN ;  /* 0x7fc00000140b7421 */ /* 0x000fe20000000000 */
[----:B------:R-:W-:Y:S01]  /*17e0*/  FADD R23, R6, +QNAN ;  /* 0x7fc0000006177421 */ /* 0x000fe20000000000 */
[----:B------:R-:W-:Y:S04]  /*17f0*/  STG.E desc[UR8][R8.64+0x2c], R19 ;  /* 0x00002c1308007986 */ /* 0x000fe8000c101908 */
[----:B------:R-:W-:Y:S04]  /*1800*/  STG.E desc[UR8][R8.64+0x30], R15 ;  /* 0x0000300f08007986 */ /* 0x000fe8000c101908 */
[----:B------:R-:W-:Y:S04]  /*1810*/  STG.E desc[UR8][R8.64+0x38], R17 ;  /* 0x0000381108007986 */ /* 0x000fe8000c101908 */
[----:B------:R-:W-:Y:S04]  /*1820*/  STG.E desc[UR8][R8.64+0x40], R5 ;  /* 0x0000400508007986 */ /* 0x000fe8000c101908 */
[----:B------:R-:W-:Y:S04]  /*1830*/  STG.E desc[UR8][R8.64+0x44], R7 ;  /* 0x0000440708007986 */ /* 0x000fe8000c101908 */
[----:B------:R-:W-:Y:S04]  /*1840*/  STG.E desc[UR8][R8.64+0x48], R21 ;  /* 0x0000481508007986 */ /* 0x000fe8000c101908 */
[----:B------:R-:W-:Y:S04]  /*1850*/  STG.E desc[UR8][R8.64+0x4c], R11 ;  /* 0x00004c0b08007986 */ /* 0x000fe8000c101908 */
[----:B------:R-:W-:Y:S01]  /*1860*/  STG.E desc[UR8][R8.64+0x50], R23 ;  /* 0x0000501708007986 */ /* 0x000fe2000c101908 */
[----:B------:R-:W-:Y:S05]  /*1870*/  EXIT ;  /* 0x000000000000794d */ /* 0x000fea0003800000 */
.L_x_1:
[----:B------:R-:W-:-:S00]  /*1880*/  BRA `(.L_x_1) ;  /* 0xfffffffc00fc7947 */ /* 0x000fc0000383ffff */
[----:B------:R-:W-:-:S00]  /*1890*/  NOP ;  /* 0x0000000000007918 */ /* 0x000fc00000000000 */
        /* <DEDUP_REMOVED lines=14> */
.L_x_2:


//--------------------- .nv.shared._Z27compute_ani_undo_att_kernelPKfS0_S0_S0_S0_S0_PfifPKiS0_S0_S0_S0_S0_S0_S0_S0_S0_S0_S0_ --------------------------
	.section	.nv.shared._Z27compute_ani_undo_att_kernelPKfS0_S0_S0_S0_S0_PfifPKiS0_S0_S0_S0_S0_S0_S0_S0_S0_S0_S0_,"aw",@nobits
	.sectionflags	@""
	.align	4
.nv.shared._Z27compute_ani_undo_att_kernelPKfS0_S0_S0_S0_S0_PfifPKiS0_S0_S0_S0_S0_S0_S0_S0_S0_S0_S0_:
	.zero		2624


//--------------------- .nv.shared.reserved.0     --------------------------
	.section	.nv.shared.reserved.0,"aw",@nobits
	.weak		__nv_reservedSMEM_offset_0_alias
	.size		__nv_reservedSMEM_offset_0_alias, 0, 64
	.other		__nv_reservedSMEM_offset_0_alias,@"STO_CUDA_RESERVED_SHARED STV_DEFAULT"
__nv_reservedSMEM_offset_0_alias:
	.zero		0
	.zero		64


//--------------------- .nv.constant0._Z27compute_ani_undo_att_kernelPKfS0_S0_S0_S0_S0_PfifPKiS0_S0_S0_S0_S0_S0_S0_S0_S0_S0_S0_ --------------------------
	.section	.nv.constant0._Z27compute_ani_undo_att_kernelPKfS0_S0_S0_S0_S0_PfifPKiS0_S0_S0_S0_S0_S0_S0_S0_S0_S0_S0_,"a",@progbits
	.sectionflags	@""
	.align	4
.nv.constant0._Z27compute_ani_undo_att_kernelPKfS0_S0_S0_S0_S0_PfifPKiS0_S0_S0_S0_S0_S0_S0_S0_S0_S0_S0_:
	.zero		1056


//--------------------- SYMBOLS --------------------------

	.type		.nv.reservedSmem.offset0,@object
	.size		.nv.reservedSmem.offset0,0x4
	.type		.nv.reservedSmem.cap,@object
	.size		.nv.reservedSmem.cap,0x4
